	.target	sm_103a

	.elftype	@"ET_EXEC"


//--------------------- .note.nv.tkinfo           --------------------------
	.section	.note.nv.tkinfo,"",@"SHT_NOTE"
	.sectionflags	@"SHF_NOTE_NV_TKINFO"
	.tkinfo
        /*0018*/ 	.word	0x00000002
        /*0030*/ 	.string	""
        /*0030*/ 	.string	"ptxas"
        /*0030*/ 	.string	"Cuda compilation tools, release 13.0, V13.0.88"
        /*0030*/ 	.string	"Build cuda_13.0.r13.0/compiler.36424714_0"
        /*0030*/ 	.string	"-arch sm_103a -m 64 "



//--------------------- .note.nv.cuinfo           --------------------------
	.section	.note.nv.cuinfo,"",@"SHT_NOTE"
	.sectionflags	@"SHF_NOTE_NV_CUINFO"
        /*0018*/ 	.short	0x0002
        /*001a*/ 	.short	0x0067
        /*001c*/ 	.short	0x0082
	.zero		2


//--------------------- .nv.info                  --------------------------
	.section	.nv.info,"",@"SHT_CUDA_INFO"
	.align	4


	//----- nvinfo : EIATTR_REGCOUNT
	.align		4
        /*0000*/ 	.byte	0x04, 0x2f
        /*0002*/ 	.short	(.L_12 - .L_11)
	.align		4
.L_11:
        /*0004*/ 	.word	index@(_ZN7cutlass13device_kernelIN5flash11enable_sm90INS1_16FlashAttnFwdSm90INS1_25CollectiveMainloopFwdSm90ILi2EN4cute5tupleIJNS5_1CILi1EEES8_S8_EEENS6_IJNS7_ILi128EEESA_SA_EEELi128ENS_10bfloat16_tEfNS_4arch4Sm90ELb1ELb0ELb0ELb1ELb0ELb1ELb0ELb1ELb1ELb0ELb0ELb0EEENS1_21CollectiveEpilogueFwdISB_S9_SC_SE_Li256ELb1ELb0ELb0ELb0EEENS1_36VarlenDynamicPersistentTileSchedulerILi128ELi128ELi256ELi32ELb0ELb0ELb1ELb1ELb1ELb1EEEEEEEEEvNT_6ParamsE)
        /*0008*/ 	.word	0x00000004


	//----- nvinfo : EIATTR_FRAME_SIZE
	.align		4
.L_12:
        /*000c*/ 	.byte	0x04, 0x11
        /*000e*/ 	.short	(.L_14 - .L_13)
	.align		4
.L_13:
        /*0010*/ 	.word	index@(_ZN7cutlass13device_kernelIN5flash11enable_sm90INS1_16FlashAttnFwdSm90INS1_25CollectiveMainloopFwdSm90ILi2EN4cute5tupleIJNS5_1CILi1EEES8_S8_EEENS6_IJNS7_ILi128EEESA_SA_EEELi128ENS_10bfloat16_tEfNS_4arch4Sm90ELb1ELb0ELb0ELb1ELb0ELb1ELb0ELb1ELb1ELb0ELb0ELb0EEENS1_21CollectiveEpilogueFwdISB_S9_SC_SE_Li256ELb1ELb0ELb0ELb0EEENS1_36VarlenDynamicPersistentTileSchedulerILi128ELi128ELi256ELi32ELb0ELb0ELb1ELb1ELb1ELb1EEEEEEEEEvNT_6ParamsE)
        /*0014*/ 	.word	0x00000000


	//----- nvinfo : EIATTR_REGCOUNT
	.align		4
.L_14:
        /*0018*/ 	.byte	0x04, 0x2f
        /*001a*/ 	.short	(.L_16 - .L_15)
	.align		4
.L_15:
        /*001c*/ 	.word	index@(_ZN7cutlass13device_kernelIN5flash11enable_sm90INS1_16FlashAttnFwdSm90INS1_25CollectiveMainloopFwdSm90ILi2EN4cute5tupleIJNS5_1CILi1EEES8_S8_EEENS6_IJNS7_ILi128EEESA_SA_EEELi128ENS_10bfloat16_tEfNS_4arch4Sm90ELb1ELb0ELb0ELb1ELb0ELb0ELb0ELb1ELb1ELb0ELb0ELb0EEENS1_21CollectiveEpilogueFwdISB_S9_SC_SE_Li256ELb1ELb0ELb0ELb0EEENS1_36VarlenDynamicPersistentTileSchedulerILi128ELi128ELi256ELi32ELb0ELb0ELb1ELb1ELb1ELb1EEEEEEEEEvNT_6ParamsE)
        /*0020*/ 	.word	0x00000004


	//----- nvinfo : EIATTR_FRAME_SIZE
	.align		4
.L_16:
        /*0024*/ 	.byte	0x04, 0x11
        /*0026*/ 	.short	(.L_18 - .L_17)
	.align		4
.L_17:
        /*0028*/ 	.word	index@(_ZN7cutlass13device_kernelIN5flash11enable_sm90INS1_16FlashAttnFwdSm90INS1_25CollectiveMainloopFwdSm90ILi2EN4cute5tupleIJNS5_1CILi1EEES8_S8_EEENS6_IJNS7_ILi128EEESA_SA_EEELi128ENS_10bfloat16_tEfNS_4arch4Sm90ELb1ELb0ELb0ELb1ELb0ELb0ELb0ELb1ELb1ELb0ELb0ELb0EEENS1_21CollectiveEpilogueFwdISB_S9_SC_SE_Li256ELb1ELb0ELb0ELb0EEENS1_36VarlenDynamicPersistentTileSchedulerILi128ELi128ELi256ELi32ELb0ELb0ELb1ELb1ELb1ELb1EEEEEEEEEvNT_6ParamsE)
        /*002c*/ 	.word	0x00000000


	//----- nvinfo : EIATTR_REGCOUNT
	.align		4
.L_18:
        /*0030*/ 	.byte	0x04, 0x2f
        /*0032*/ 	.short	(.L_20 - .L_19)
	.align		4
.L_19:
        /*0034*/ 	.word	index@(_ZN7cutlass13device_kernelIN5flash11enable_sm90INS1_16FlashAttnFwdSm90INS1_25CollectiveMainloopFwdSm90ILi2EN4cute5tupleIJNS5_1CILi1EEES8_S8_EEENS6_IJNS7_ILi128EEESA_SA_EEELi128ENS_10bfloat16_tEfNS_4arch4Sm90ELb1ELb0ELb0ELb0ELb0ELb0ELb0ELb1ELb1ELb0ELb0ELb0EEENS1_21CollectiveEpilogueFwdISB_S9_SC_SE_Li256ELb0ELb0ELb0ELb0EEENS1_30DynamicPersistentTileSchedulerILi256ELi32ELb0ELb0ELb1EEEEEEEEEvNT_6ParamsE)
        /*0038*/ 	.word	0x00000004


	//----- nvinfo : EIATTR_FRAME_SIZE
	.align		4
.L_20:
        /*003c*/ 	.byte	0x04, 0x11
        /*003e*/ 	.short	(.L_22 - .L_21)
	.align		4
.L_21:
        /*0040*/ 	.word	index@(_ZN7cutlass13device_kernelIN5flash11enable_sm90INS1_16FlashAttnFwdSm90INS1_25CollectiveMainloopFwdSm90ILi2EN4cute5tupleIJNS5_1CILi1EEES8_S8_EEENS6_IJNS7_ILi128EEESA_SA_EEELi128ENS_10bfloat16_tEfNS_4arch4Sm90ELb1ELb0ELb0ELb0ELb0ELb0ELb0ELb1ELb1ELb0ELb0ELb0EEENS1_21CollectiveEpilogueFwdISB_S9_SC_SE_Li256ELb0ELb0ELb0ELb0EEENS1_30DynamicPersistentTileSchedulerILi256ELi32ELb0ELb0ELb1EEEEEEEEEvNT_6ParamsE)
        /*0044*/ 	.word	0x00000000


	//----- nvinfo : EIATTR_REGCOUNT
	.align		4
.L_22:
        /*0048*/ 	.byte	0x04, 0x2f
        /*004a*/ 	.short	(.L_24 - .L_23)
	.align		4
.L_23:
        /*004c*/ 	.word	index@(_ZN7cutlass13device_kernelIN5flash11enable_sm90INS1_16FlashAttnFwdSm90INS1_25CollectiveMainloopFwdSm90ILi2EN4cute5tupleIJNS5_1CILi1EEES8_S8_EEENS6_IJNS7_ILi128EEESA_SA_EEELi128ENS_10bfloat16_tEfNS_4arch4Sm90ELb0ELb1ELb0ELb1ELb0ELb1ELb0ELb1ELb1ELb0ELb0ELb0EEENS1_21CollectiveEpilogueFwdISB_S9_SC_SE_Li256ELb1ELb0ELb0ELb0EEENS1_36VarlenDynamicPersistentTileSchedulerILi128ELi128ELi256ELi32ELb0ELb0ELb1ELb1ELb0ELb1EEEEEEEEEvNT_6ParamsE)
        /*0050*/ 	.word	0x00000004


	//----- nvinfo : EIATTR_FRAME_SIZE
	.align		4
.L_24:
        /*0054*/ 	.byte	0x04, 0x11
        /*0056*/ 	.short	(.L_26 - .L_25)
	.align		4
.L_25:
        /*0058*/ 	.word	index@(_ZN7cutlass13device_kernelIN5flash11enable_sm90INS1_16FlashAttnFwdSm90INS1_25CollectiveMainloopFwdSm90ILi2EN4cute5tupleIJNS5_1CILi1EEES8_S8_EEENS6_IJNS7_ILi128EEESA_SA_EEELi128ENS_10bfloat16_tEfNS_4arch4Sm90ELb0ELb1ELb0ELb1ELb0ELb1ELb0ELb1ELb1ELb0ELb0ELb0EEENS1_21CollectiveEpilogueFwdISB_S9_SC_SE_Li256ELb1ELb0ELb0ELb0EEENS1_36VarlenDynamicPersistentTileSchedulerILi128ELi128ELi256ELi32ELb0ELb0ELb1ELb1ELb0ELb1EEEEEEEEEvNT_6ParamsE)
        /*005c*/ 	.word	0x00000000


	//----- nvinfo : EIATTR_REGCOUNT
	.align		4
.L_26:
        /*0060*/ 	.byte	0x04, 0x2f
        /*0062*/ 	.short	(.L_28 - .L_27)
	.align		4
.L_27:
        /*0064*/ 	.word	index@(_ZN7cutlass13device_kernelIN5flash11enable_sm90INS1_16FlashAttnFwdSm90INS1_25CollectiveMainloopFwdSm90ILi2EN4cute5tupleIJNS5_1CILi1EEES8_S8_EEENS6_IJNS7_ILi128EEESA_SA_EEELi128ENS_10bfloat16_tEfNS_4arch4Sm90ELb0ELb1ELb0ELb1ELb0ELb0ELb0ELb1ELb1ELb0ELb0ELb0EEENS1_21CollectiveEpilogueFwdISB_S9_SC_SE_Li256ELb1ELb0ELb0ELb0EEENS1_36VarlenDynamicPersistentTileSchedulerILi128ELi128ELi256ELi32ELb0ELb0ELb1ELb1ELb0ELb1EEEEEEEEEvNT_6ParamsE)
        /*0068*/ 	.word	0x00000004


	//----- nvinfo : EIATTR_FRAME_SIZE
	.align		4
.L_28:
        /*006c*/ 	.byte	0x04, 0x11
        /*006e*/ 	.short	(.L_30 - .L_29)
	.align		4
.L_29:
        /*0070*/ 	.word	index@(_ZN7cutlass13device_kernelIN5flash11enable_sm90INS1_16FlashAttnFwdSm90INS1_25CollectiveMainloopFwdSm90ILi2EN4cute5tupleIJNS5_1CILi1EEES8_S8_EEENS6_IJNS7_ILi128EEESA_SA_EEELi128ENS_10bfloat16_tEfNS_4arch4Sm90ELb0ELb1ELb0ELb1ELb0ELb0ELb0ELb1ELb1ELb0ELb0ELb0EEENS1_21CollectiveEpilogueFwdISB_S9_SC_SE_Li256ELb1ELb0ELb0ELb0EEENS1_36VarlenDynamicPersistentTileSchedulerILi128ELi128ELi256ELi32ELb0ELb0ELb1ELb1ELb0ELb1EEEEEEEEEvNT_6ParamsE)
        /*0074*/ 	.word	0x00000000


	//----- nvinfo : EIATTR_REGCOUNT
	.align		4
.L_30:
        /*0078*/ 	.byte	0x04, 0x2f
        /*007a*/ 	.short	(.L_32 - .L_31)
	.align		4
.L_31:
        /*007c*/ 	.word	index@(_ZN7cutlass13device_kernelIN5flash11enable_sm90INS1_16FlashAttnFwdSm90INS1_25CollectiveMainloopFwdSm90ILi2EN4cute5tupleIJNS5_1CILi1EEES8_S8_EEENS6_IJNS7_ILi128EEESA_SA_EEELi128ENS_10bfloat16_tEfNS_4arch4Sm90ELb0ELb1ELb0ELb0ELb0ELb0ELb0ELb1ELb1ELb0ELb0ELb0EEENS1_21CollectiveEpilogueFwdISB_S9_SC_SE_Li256ELb0ELb0ELb0ELb0EEENS1_30DynamicPersistentTileSchedulerILi256ELi32ELb0ELb0ELb1EEEEEEEEEvNT_6ParamsE)
        /*0080*/ 	.word	0x00000004


	//----- nvinfo : EIATTR_FRAME_SIZE
	.align		4
.L_32:
        /*0084*/ 	.byte	0x04, 0x11
        /*0086*/ 	.short	(.L_34 - .L_33)
	.align		4
.L_33:
        /*0088*/ 	.word	index@(_ZN7cutlass13device_kernelIN5flash11enable_sm90INS1_16FlashAttnFwdSm90INS1_25CollectiveMainloopFwdSm90ILi2EN4cute5tupleIJNS5_1CILi1EEES8_S8_EEENS6_IJNS7_ILi128EEESA_SA_EEELi128ENS_10bfloat16_tEfNS_4arch4Sm90ELb0ELb1ELb0ELb0ELb0ELb0ELb0ELb1ELb1ELb0ELb0ELb0EEENS1_21CollectiveEpilogueFwdISB_S9_SC_SE_Li256ELb0ELb0ELb0ELb0EEENS1_30DynamicPersistentTileSchedulerILi256ELi32ELb0ELb0ELb1EEEEEEEEEvNT_6ParamsE)
        /*008c*/ 	.word	0x00000000


	//----- nvinfo : EIATTR_REGCOUNT
	.align		4
.L_34:
        /*0090*/ 	.byte	0x04, 0x2f
        /*0092*/ 	.short	(.L_36 - .L_35)
	.align		4
.L_35:
        /*0094*/ 	.word	index@(_ZN7cutlass13device_kernelIN5flash11enable_sm90INS1_16FlashAttnFwdSm90INS1_25CollectiveMainloopFwdSm90ILi2EN4cute5tupleIJNS5_1CILi1EEES8_S8_EEENS6_IJNS7_ILi128EEENS7_ILi176EEESA_EEELi128ENS_10bfloat16_tEfNS_4arch4Sm90ELb0ELb0ELb0ELb1ELb0ELb1ELb0ELb1ELb1ELb0ELb0ELb0EEENS1_21CollectiveEpilogueFwdINS6_IJSA_SA_SB_EEES9_SD_SF_Li256ELb1ELb0ELb0ELb0EEENS1_36VarlenDynamicPersistentTileSchedulerILi128ELi176ELi256ELi32ELb0ELb0ELb1ELb0ELb1ELb1EEEEEEEEEvNT_6ParamsE)
        /*0098*/ 	.word	0x00000004


	//----- nvinfo : EIATTR_FRAME_SIZE
	.align		4
.L_36:
        /*009c*/ 	.byte	0x04, 0x11
        /*009e*/ 	.short	(.L_38 - .L_37)
	.align		4
.L_37:
        /*00a0*/ 	.word	index@(_ZN7cutlass13device_kernelIN5flash11enable_sm90INS1_16FlashAttnFwdSm90INS1_25CollectiveMainloopFwdSm90ILi2EN4cute5tupleIJNS5_1CILi1EEES8_S8_EEENS6_IJNS7_ILi128EEENS7_ILi176EEESA_EEELi128ENS_10bfloat16_tEfNS_4arch4Sm90ELb0ELb0ELb0ELb1ELb0ELb1ELb0ELb1ELb1ELb0ELb0ELb0EEENS1_21CollectiveEpilogueFwdINS6_IJSA_SA_SB_EEES9_SD_SF_Li256ELb1ELb0ELb0ELb0EEENS1_36VarlenDynamicPersistentTileSchedulerILi128ELi176ELi256ELi32ELb0ELb0ELb1ELb0ELb1ELb1EEEEEEEEEvNT_6ParamsE)
        /*00a4*/ 	.word	0x00000000


	//----- nvinfo : EIATTR_REGCOUNT
	.align		4
.L_38:
        /*00a8*/ 	.byte	0x04, 0x2f
        /*00aa*/ 	.short	(.L_40 - .L_39)
	.align		4
.L_39:
        /*00ac*/ 	.word	index@(_ZN7cutlass13device_kernelIN5flash11enable_sm90INS1_16FlashAttnFwdSm90INS1_25CollectiveMainloopFwdSm90ILi2EN4cute5tupleIJNS5_1CILi1EEES8_S8_EEENS6_IJNS7_ILi128EEENS7_ILi176EEESA_EEELi128ENS_10bfloat16_tEfNS_4arch4Sm90ELb0ELb0ELb0ELb1ELb0ELb0ELb0ELb1ELb1ELb0ELb0ELb0EEENS1_21CollectiveEpilogueFwdINS6_IJSA_SA_SB_EEES9_SD_SF_Li256ELb1ELb0ELb0ELb0EEENS1_36VarlenDynamicPersistentTileSchedulerILi128ELi176ELi256ELi32ELb0ELb0ELb1ELb0ELb1ELb1EEEEEEEEEvNT_6ParamsE)
        /*00b0*/ 	.word	0x00000004


	//----- nvinfo : EIATTR_FRAME_SIZE
	.align		4
.L_40:
        /*00b4*/ 	.byte	0x04, 0x11
        /*00b6*/ 	.short	(.L_42 - .L_41)
	.align		4
.L_41:
        /*00b8*/ 	.word	index@(_ZN7cutlass13device_kernelIN5flash11enable_sm90INS1_16FlashAttnFwdSm90INS1_25CollectiveMainloopFwdSm90ILi2EN4cute5tupleIJNS5_1CILi1EEES8_S8_EEENS6_IJNS7_ILi128EEENS7_ILi176EEESA_EEELi128ENS_10bfloat16_tEfNS_4arch4Sm90ELb0ELb0ELb0ELb1ELb0ELb0ELb0ELb1ELb1ELb0ELb0ELb0EEENS1_21CollectiveEpilogueFwdINS6_IJSA_SA_SB_EEES9_SD_SF_Li256ELb1ELb0ELb0ELb0EEENS1_36VarlenDynamicPersistentTileSchedulerILi128ELi176ELi256ELi32ELb0ELb0ELb1ELb0ELb1ELb1EEEEEEEEEvNT_6ParamsE)
        /*00bc*/ 	.word	0x00000000


	//----- nvinfo : EIATTR_REGCOUNT
	.align		4
.L_42:
        /*00c0*/ 	.byte	0x04, 0x2f
        /*00c2*/ 	.short	(.L_44 - .L_43)
	.align		4
.L_43:
        /*00c4*/ 	.word	index@(_ZN7cutlass13device_kernelIN5flash11enable_sm90INS1_16FlashAttnFwdSm90INS1_25CollectiveMainloopFwdSm90ILi2EN4cute5tupleIJNS5_1CILi2EEENS7_ILi1EEES9_EEENS6_IJNS7_ILi128EEENS7_ILi176EEESB_EEELi128ENS_10bfloat16_tEfNS_4arch4Sm90ELb0ELb0ELb0ELb0ELb0ELb0ELb0ELb1ELb1ELb0ELb0ELb0EEENS1_21CollectiveEpilogueFwdINS6_IJSB_SB_SC_EEESA_SE_SG_Li256ELb0ELb0ELb0ELb0EEENS1_29StaticPersistentTileSchedulerILb0EEEEEEEEEvNT_6ParamsE)
        /*00c8*/ 	.word	0x00000004


	//----- nvinfo : EIATTR_FRAME_SIZE
	.align		4
.L_44:
        /*00cc*/ 	.byte	0x04, 0x11
        /*00ce*/ 	.short	(.L_46 - .L_45)
	.align		4
.L_45:
        /*00d0*/ 	.word	index@(_ZN7cutlass13device_kernelIN5flash11enable_sm90INS1_16FlashAttnFwdSm90INS1_25CollectiveMainloopFwdSm90ILi2EN4cute5tupleIJNS5_1CILi2EEENS7_ILi1EEES9_EEENS6_IJNS7_ILi128EEENS7_ILi176EEESB_EEELi128ENS_10bfloat16_tEfNS_4arch4Sm90ELb0ELb0ELb0ELb0ELb0ELb0ELb0ELb1ELb1ELb0ELb0ELb0EEENS1_21CollectiveEpilogueFwdINS6_IJSB_SB_SC_EEESA_SE_SG_Li256ELb0ELb0ELb0ELb0EEENS1_29StaticPersistentTileSchedulerILb0EEEEEEEEEvNT_6ParamsE)
        /*00d4*/ 	.word	0x00000000


	//----- nvinfo : EIATTR_REGCOUNT
	.align		4
.L_46:
        /*00d8*/ 	.byte	0x04, 0x2f
        /*00da*/ 	.short	(.L_48 - .L_47)
	.align		4
.L_47:
        /*00dc*/ 	.word	index@(_ZN7cutlass13device_kernelIN5flash11enable_sm90INS1_16FlashAttnFwdSm90INS1_25CollectiveMainloopFwdSm90ILi2EN4cute5tupleIJNS5_1CILi1EEES8_S8_EEENS6_IJNS7_ILi128EEENS7_ILi176EEESA_EEELi128ENS_10bfloat16_tEfNS_4arch4Sm90ELb0ELb0ELb0ELb0ELb0ELb0ELb0ELb1ELb1ELb0ELb0ELb0EEENS1_21CollectiveEpilogueFwdINS6_IJSA_SA_SB_EEES9_SD_SF_Li256ELb0ELb0ELb0ELb0EEENS1_29StaticPersistentTileSchedulerILb0EEEEEEEEEvNT_6ParamsE)
        /*00e0*/ 	.word	0x00000004


	//----- nvinfo : EIATTR_FRAME_SIZE
	.align		4
.L_48:
        /*00e4*/ 	.byte	0x04, 0x11
        /*00e6*/ 	.short	(.L_50 - .L_49)
	.align		4
.L_49:
        /*00e8*/ 	.word	index@(_ZN7cutlass13device_kernelIN5flash11enable_sm90INS1_16FlashAttnFwdSm90INS1_25CollectiveMainloopFwdSm90ILi2EN4cute5tupleIJNS5_1CILi1EEES8_S8_EEENS6_IJNS7_ILi128EEENS7_ILi176EEESA_EEELi128ENS_10bfloat16_tEfNS_4arch4Sm90ELb0ELb0ELb0ELb0ELb0ELb0ELb0ELb1ELb1ELb0ELb0ELb0EEENS1_21CollectiveEpilogueFwdINS6_IJSA_SA_SB_EEES9_SD_SF_Li256ELb0ELb0ELb0ELb0EEENS1_29StaticPersistentTileSchedulerILb0EEEEEEEEEvNT_6ParamsE)
        /*00ec*/ 	.word	0x00000000


	//----- nvinfo : EIATTR_MIN_STACK_SIZE
	.align		4
.L_50:
        /*00f0*/ 	.byte	0x04, 0x12
        /*00f2*/ 	.short	(.L_52 - .L_51)
	.align		4
.L_51:
        /*00f4*/ 	.word	index@(_ZN7cutlass13device_kernelIN5flash11enable_sm90INS1_16FlashAttnFwdSm90INS1_25CollectiveMainloopFwdSm90ILi2EN4cute5tupleIJNS5_1CILi1EEES8_S8_EEENS6_IJNS7_ILi128EEENS7_ILi176EEESA_EEELi128ENS_10bfloat16_tEfNS_4arch4Sm90ELb0ELb0ELb0ELb0ELb0ELb0ELb0ELb1ELb1ELb0ELb0ELb0EEENS1_21CollectiveEpilogueFwdINS6_IJSA_SA_SB_EEES9_SD_SF_Li256ELb0ELb0ELb0ELb0EEENS1_29StaticPersistentTileSchedulerILb0EEEEEEEEEvNT_6ParamsE)
        /*00f8*/ 	.word	0x00000000


	//----- nvinfo : EIATTR_MIN_STACK_SIZE
	.align		4
.L_52:
        /*00fc*/ 	.byte	0x04, 0x12
        /*00fe*/ 	.short	(.L_54 - .L_53)
	.align		4
.L_53:
        /*0100*/ 	.word	index@(_ZN7cutlass13device_kernelIN5flash11enable_sm90INS1_16FlashAttnFwdSm90INS1_25CollectiveMainloopFwdSm90ILi2EN4cute5tupleIJNS5_1CILi2EEENS7_ILi1EEES9_EEENS6_IJNS7_ILi128EEENS7_ILi176EEESB_EEELi128ENS_10bfloat16_tEfNS_4arch4Sm90ELb0ELb0ELb0ELb0ELb0ELb0ELb0ELb1ELb1ELb0ELb0ELb0EEENS1_21CollectiveEpilogueFwdINS6_IJSB_SB_SC_EEESA_SE_SG_Li256ELb0ELb0ELb0ELb0EEENS1_29StaticPersistentTileSchedulerILb0EEEEEEEEEvNT_6ParamsE)
        /*0104*/ 	.word	0x00000000


	//----- nvinfo : EIATTR_MIN_STACK_SIZE
	.align		4
.L_54:
        /*0108*/ 	.byte	0x04, 0x12
        /*010a*/ 	.short	(.L_56 - .L_55)
	.align		4
.L_55:
        /*010c*/ 	.word	index@(_ZN7cutlass13device_kernelIN5flash11enable_sm90INS1_16FlashAttnFwdSm90INS1_25CollectiveMainloopFwdSm90ILi2EN4cute5tupleIJNS5_1CILi1EEES8_S8_EEENS6_IJNS7_ILi128EEENS7_ILi176EEESA_EEELi128ENS_10bfloat16_tEfNS_4arch4Sm90ELb0ELb0ELb0ELb1ELb0ELb0ELb0ELb1ELb1ELb0ELb0ELb0EEENS1_21CollectiveEpilogueFwdINS6_IJSA_SA_SB_EEES9_SD_SF_Li256ELb1ELb0ELb0ELb0EEENS1_36VarlenDynamicPersistentTileSchedulerILi128ELi176ELi256ELi32ELb0ELb0ELb1ELb0ELb1ELb1EEEEEEEEEvNT_6ParamsE)
        /*0110*/ 	.word	0x00000000


	//----- nvinfo : EIATTR_MIN_STACK_SIZE
	.align		4
.L_56:
        /*0114*/ 	.byte	0x04, 0x12
        /*0116*/ 	.short	(.L_58 - .L_57)
	.align		4
.L_57:
        /*0118*/ 	.word	index@(_ZN7cutlass13device_kernelIN5flash11enable_sm90INS1_16FlashAttnFwdSm90INS1_25CollectiveMainloopFwdSm90ILi2EN4cute5tupleIJNS5_1CILi1EEES8_S8_EEENS6_IJNS7_ILi128EEENS7_ILi176EEESA_EEELi128ENS_10bfloat16_tEfNS_4arch4Sm90ELb0ELb0ELb0ELb1ELb0ELb1ELb0ELb1ELb1ELb0ELb0ELb0EEENS1_21CollectiveEpilogueFwdINS6_IJSA_SA_SB_EEES9_SD_SF_Li256ELb1ELb0ELb0ELb0EEENS1_36VarlenDynamicPersistentTileSchedulerILi128ELi176ELi256ELi32ELb0ELb0ELb1ELb0ELb1ELb1EEEEEEEEEvNT_6ParamsE)
        /*011c*/ 	.word	0x00000000


	//----- nvinfo : EIATTR_MIN_STACK_SIZE
	.align		4
.L_58:
        /*0120*/ 	.byte	0x04, 0x12
        /*0122*/ 	.short	(.L_60 - .L_59)
	.align		4
.L_59:
        /*0124*/ 	.word	index@(_ZN7cutlass13device_kernelIN5flash11enable_sm90INS1_16FlashAttnFwdSm90INS1_25CollectiveMainloopFwdSm90ILi2EN4cute5tupleIJNS5_1CILi1EEES8_S8_EEENS6_IJNS7_ILi128EEESA_SA_EEELi128ENS_10bfloat16_tEfNS_4arch4Sm90ELb0ELb1ELb0ELb0ELb0ELb0ELb0ELb1ELb1ELb0ELb0ELb0EEENS1_21CollectiveEpilogueFwdISB_S9_SC_SE_Li256ELb0ELb0ELb0ELb0EEENS1_30DynamicPersistentTileSchedulerILi256ELi32ELb0ELb0ELb1EEEEEEEEEvNT_6ParamsE)
        /*0128*/ 	.word	0x00000000


	//----- nvinfo : EIATTR_MIN_STACK_SIZE
	.align		4
.L_60:
        /*012c*/ 	.byte	0x04, 0x12
        /*012e*/ 	.short	(.L_62 - .L_61)
	.align		4
.L_61:
        /*0130*/ 	.word	index@(_ZN7cutlass13device_kernelIN5flash11enable_sm90INS1_16FlashAttnFwdSm90INS1_25CollectiveMainloopFwdSm90ILi2EN4cute5tupleIJNS5_1CILi1EEES8_S8_EEENS6_IJNS7_ILi128EEESA_SA_EEELi128ENS_10bfloat16_tEfNS_4arch4Sm90ELb0ELb1ELb0ELb1ELb0ELb0ELb0ELb1ELb1ELb0ELb0ELb0EEENS1_21CollectiveEpilogueFwdISB_S9_SC_SE_Li256ELb1ELb0ELb0ELb0EEENS1_36VarlenDynamicPersistentTileSchedulerILi128ELi128ELi256ELi32ELb0ELb0ELb1ELb1ELb0ELb1EEEEEEEEEvNT_6ParamsE)
        /*0134*/ 	.word	0x00000000


	//----- nvinfo : EIATTR_MIN_STACK_SIZE
	.align		4
.L_62:
        /*0138*/ 	.byte	0x04, 0x12
        /*013a*/ 	.short	(.L_64 - .L_63)
	.align		4
.L_63:
        /*013c*/ 	.word	index@(_ZN7cutlass13device_kernelIN5flash11enable_sm90INS1_16FlashAttnFwdSm90INS1_25CollectiveMainloopFwdSm90ILi2EN4cute5tupleIJNS5_1CILi1EEES8_S8_EEENS6_IJNS7_ILi128EEESA_SA_EEELi128ENS_10bfloat16_tEfNS_4arch4Sm90ELb0ELb1ELb0ELb1ELb0ELb1ELb0ELb1ELb1ELb0ELb0ELb0EEENS1_21CollectiveEpilogueFwdISB_S9_SC_SE_Li256ELb1ELb0ELb0ELb0EEENS1_36VarlenDynamicPersistentTileSchedulerILi128ELi128ELi256ELi32ELb0ELb0ELb1ELb1ELb0ELb1EEEEEEEEEvNT_6ParamsE)
        /*0140*/ 	.word	0x00000000


	//----- nvinfo : EIATTR_MIN_STACK_SIZE
	.align		4
.L_64:
        /*0144*/ 	.byte	0x04, 0x12
        /*0146*/ 	.short	(.L_66 - .L_65)
	.align		4
.L_65:
        /*0148*/ 	.word	index@(_ZN7cutlass13device_kernelIN5flash11enable_sm90INS1_16FlashAttnFwdSm90INS1_25CollectiveMainloopFwdSm90ILi2EN4cute5tupleIJNS5_1CILi1EEES8_S8_EEENS6_IJNS7_ILi128EEESA_SA_EEELi128ENS_10bfloat16_tEfNS_4arch4Sm90ELb1ELb0ELb0ELb0ELb0ELb0ELb0ELb1ELb1ELb0ELb0ELb0EEENS1_21CollectiveEpilogueFwdISB_S9_SC_SE_Li256ELb0ELb0ELb0ELb0EEENS1_30DynamicPersistentTileSchedulerILi256ELi32ELb0ELb0ELb1EEEEEEEEEvNT_6ParamsE)
        /*014c*/ 	.word	0x00000000


	//----- nvinfo : EIATTR_MIN_STACK_SIZE
	.align		4
.L_66:
        /*0150*/ 	.byte	0x04, 0x12
        /*0152*/ 	.short	(.L_68 - .L_67)
	.align		4
.L_67:
        /*0154*/ 	.word	index@(_ZN7cutlass13device_kernelIN5flash11enable_sm90INS1_16FlashAttnFwdSm90INS1_25CollectiveMainloopFwdSm90ILi2EN4cute5tupleIJNS5_1CILi1EEES8_S8_EEENS6_IJNS7_ILi128EEESA_SA_EEELi128ENS_10bfloat16_tEfNS_4arch4Sm90ELb1ELb0ELb0ELb1ELb0ELb0ELb0ELb1ELb1ELb0ELb0ELb0EEENS1_21CollectiveEpilogueFwdISB_S9_SC_SE_Li256ELb1ELb0ELb0ELb0EEENS1_36VarlenDynamicPersistentTileSchedulerILi128ELi128ELi256ELi32ELb0ELb0ELb1ELb1ELb1ELb1EEEEEEEEEvNT_6ParamsE)
        /*0158*/ 	.word	0x00000000


	//----- nvinfo : EIATTR_MIN_STACK_SIZE
	.align		4
.L_68:
        /*015c*/ 	.byte	0x04, 0x12
        /*015e*/ 	.short	(.L_70 - .L_69)
	.align		4
.L_69:
        /*0160*/ 	.word	index@(_ZN7cutlass13device_kernelIN5flash11enable_sm90INS1_16FlashAttnFwdSm90INS1_25CollectiveMainloopFwdSm90ILi2EN4cute5tupleIJNS5_1CILi1EEES8_S8_EEENS6_IJNS7_ILi128EEESA_SA_EEELi128ENS_10bfloat16_tEfNS_4arch4Sm90ELb1ELb0ELb0ELb1ELb0ELb1ELb0ELb1ELb1ELb0ELb0ELb0EEENS1_21CollectiveEpilogueFwdISB_S9_SC_SE_Li256ELb1ELb0ELb0ELb0EEENS1_36VarlenDynamicPersistentTileSchedulerILi128ELi128ELi256ELi32ELb0ELb0ELb1ELb1ELb1ELb1EEEEEEEEEvNT_6ParamsE)
        /*0164*/ 	.word	0x00000000
.L_70:


//--------------------- .nv.compat                --------------------------
	.section	.nv.compat,"",@"SHT_CUDA_COMPAT_INFO"
	.align	4
        /*0000*/ 	.byte	0x02, 0x09, 0x01, 0x00, 0x02, 0x02, 0x01, 0x00, 0x02, 0x05, 0x05, 0x00, 0x03, 0x07, 0x01, 0x01
        /*0010*/ 	.byte	0x02, 0x03, 0x00, 0x00, 0x02, 0x06, 0x01, 0x00, 0x04, 0x0b, 0x08, 0x00, 0x00, 0x00, 0x00, 0x00
        /*0020*/ 	.byte	0x00, 0x00, 0x00, 0x00


//--------------------- .nv.info._ZN7cutlass13device_kernelIN5flash11enable_sm90INS1_16FlashAttnFwdSm90INS1_25CollectiveMainloopFwdSm90ILi2EN4cute5tupleIJNS5_1CILi1EEES8_S8_EEENS6_IJNS7_ILi128EEENS7_ILi176EEESA_EEELi128ENS_10bfloat16_tEfNS_4arch4Sm90ELb0ELb0ELb0ELb0ELb0ELb0ELb0ELb1ELb1ELb0ELb0ELb0EEENS1_21CollectiveEpilogueFwdINS6_IJSA_SA_SB_EEES9_SD_SF_Li256ELb0ELb0ELb0ELb0EEENS1_29StaticPersistentTileSchedulerILb0EEEEEEEEEvNT_6ParamsE --------------------------
	.section	.nv.info._ZN7cutlass13device_kernelIN5flash11enable_sm90INS1_16FlashAttnFwdSm90INS1_25CollectiveMainloopFwdSm90ILi2EN4cute5tupleIJNS5_1CILi1EEES8_S8_EEENS6_IJNS7_ILi128EEENS7_ILi176EEESA_EEELi128ENS_10bfloat16_tEfNS_4arch4Sm90ELb0ELb0ELb0ELb0ELb0ELb0ELb0ELb1ELb1ELb0ELb0ELb0EEENS1_21CollectiveEpilogueFwdINS6_IJSA_SA_SB_EEES9_SD_SF_Li256ELb0ELb0ELb0ELb0EEENS1_29StaticPersistentTileSchedulerILb0EEEEEEEEEvNT_6ParamsE,"",@"SHT_CUDA_INFO"
	.sectionflags	@""
	.align	4


	//----- nvinfo : EIATTR_CUDA_API_VERSION
	.align		4
        /*0000*/ 	.byte	0x04, 0x37
        /*0002*/ 	.short	(.L_72 - .L_71)
.L_71:
        /*0004*/ 	.word	0x00000082


	//----- nvinfo : EIATTR_KPARAM_INFO
	.align		4
.L_72:
        /*0008*/ 	.byte	0x04, 0x17
        /*000a*/ 	.short	(.L_74 - .L_73)
.L_73:
        /*000c*/ 	.word	0x00000000
        /*0010*/ 	.short	0x0000
        /*0012*/ 	.short	0x0000
        /*0014*/ 	.byte	0x00, 0xf0, 0x01, 0x2e


	//----- nvinfo : EIATTR_SPARSE_MMA_MASK
	.align		4
.L_74:
        /*0018*/ 	.byte	0x03, 0x50
        /*001a*/ 	.short	0x0000


	//----- nvinfo : EIATTR_MAXREG_COUNT
	.align		4
        /*001c*/ 	.byte	0x03, 0x1b
        /*001e*/ 	.short	0x00a8


	//----- nvinfo : EIATTR_MERCURY_ISA_VERSION
	.align		4
        /*0020*/ 	.byte	0x03, 0x5f
        /*0022*/ 	.short	0x0101


	//----- nvinfo : EIATTR_VRC_CTA_INIT_COUNT
	.align		4
        /*0024*/ 	.byte	0x02, 0x4a
	.zero		1
	.zero		1


	//----- nvinfo : EIATTR_EXIT_INSTR_OFFSETS
	.align		4
        /*0028*/ 	.byte	0x04, 0x1c
        /*002a*/ 	.short	(.L_76 - .L_75)


	//   ....[0]....
.L_75:
        /*002c*/ 	.word	0x00000010


	//----- nvinfo : EIATTR_MAX_THREADS
	.align		4
.L_76:
        /*0030*/ 	.byte	0x04, 0x05
        /*0032*/ 	.short	(.L_78 - .L_77)
.L_77:
        /*0034*/ 	.word	0x00000180
        /*0038*/ 	.word	0x00000001
        /*003c*/ 	.word	0x00000001


	//----- nvinfo : EIATTR_CBANK_PARAM_SIZE
	.align		4
.L_78:
        /*0040*/ 	.byte	0x03, 0x19
        /*0042*/ 	.short	0x0b80


	//----- nvinfo : EIATTR_PARAM_CBANK
	.align		4
        /*0044*/ 	.byte	0x04, 0x0a
        /*0046*/ 	.short	(.L_80 - .L_79)
	.align		4
.L_79:
        /*0048*/ 	.word	index@(.nv.constant0._ZN7cutlass13device_kernelIN5flash11enable_sm90INS1_16FlashAttnFwdSm90INS1_25CollectiveMainloopFwdSm90ILi2EN4cute5tupleIJNS5_1CILi1EEES8_S8_EEENS6_IJNS7_ILi128EEENS7_ILi176EEESA_EEELi128ENS_10bfloat16_tEfNS_4arch4Sm90ELb0ELb0ELb0ELb0ELb0ELb0ELb0ELb1ELb1ELb0ELb0ELb0EEENS1_21CollectiveEpilogueFwdINS6_IJSA_SA_SB_EEES9_SD_SF_Li256ELb0ELb0ELb0ELb0EEENS1_29StaticPersistentTileSchedulerILb0EEEEEEEEEvNT_6ParamsE)
        /*004c*/ 	.short	0x0380
        /*004e*/ 	.short	0x0b80


	//----- nvinfo : EIATTR_SW_WAR
	.align		4
.L_80:
        /*0050*/ 	.byte	0x04, 0x36
        /*0052*/ 	.short	(.L_82 - .L_81)
.L_81:
        /*0054*/ 	.word	0x00000008
.L_82:


//--------------------- .nv.info._ZN7cutlass13device_kernelIN5flash11enable_sm90INS1_16FlashAttnFwdSm90INS1_25CollectiveMainloopFwdSm90ILi2EN4cute5tupleIJNS5_1CILi2EEENS7_ILi1EEES9_EEENS6_IJNS7_ILi128EEENS7_ILi176EEESB_EEELi128ENS_10bfloat16_tEfNS_4arch4Sm90ELb0ELb0ELb0ELb0ELb0ELb0ELb0ELb1ELb1ELb0ELb0ELb0EEENS1_21CollectiveEpilogueFwdINS6_IJSB_SB_SC_EEESA_SE_SG_Li256ELb0ELb0ELb0ELb0EEENS1_29StaticPersistentTileSchedulerILb0EEEEEEEEEvNT_6ParamsE --------------------------
	.section	.nv.info._ZN7cutlass13device_kernelIN5flash11enable_sm90INS1_16FlashAttnFwdSm90INS1_25CollectiveMainloopFwdSm90ILi2EN4cute5tupleIJNS5_1CILi2EEENS7_ILi1EEES9_EEENS6_IJNS7_ILi128EEENS7_ILi176EEESB_EEELi128ENS_10bfloat16_tEfNS_4arch4Sm90ELb0ELb0ELb0ELb0ELb0ELb0ELb0ELb1ELb1ELb0ELb0ELb0EEENS1_21CollectiveEpilogueFwdINS6_IJSB_SB_SC_EEESA_SE_SG_Li256ELb0ELb0ELb0ELb0EEENS1_29StaticPersistentTileSchedulerILb0EEEEEEEEEvNT_6ParamsE,"",@"SHT_CUDA_INFO"
	.sectionflags	@""
	.align	4


	//----- nvinfo : EIATTR_CUDA_API_VERSION
	.align		4
        /*0000*/ 	.byte	0x04, 0x37
        /*0002*/ 	.short	(.L_84 - .L_83)
.L_83:
        /*0004*/ 	.word	0x00000082


	//----- nvinfo : EIATTR_KPARAM_INFO
	.align		4
.L_84:
        /*0008*/ 	.byte	0x04, 0x17
        /*000a*/ 	.short	(.L_86 - .L_85)
.L_85:
        /*000c*/ 	.word	0x00000000
        /*0010*/ 	.short	0x0000
        /*0012*/ 	.short	0x0000
        /*0014*/ 	.byte	0x00, 0xf0, 0x01, 0x2e


	//----- nvinfo : EIATTR_SPARSE_MMA_MASK
	.align		4
.L_86:
        /*0018*/ 	.byte	0x03, 0x50
        /*001a*/ 	.short	0x0000


	//----- nvinfo : EIATTR_MAXREG_COUNT
	.align		4
        /*001c*/ 	.byte	0x03, 0x1b
        /*001e*/ 	.short	0x00a8


	//----- nvinfo : EIATTR_MERCURY_ISA_VERSION
	.align		4
        /*0020*/ 	.byte	0x03, 0x5f
        /*0022*/ 	.short	0x0101


	//----- nvinfo : EIATTR_VRC_CTA_INIT_COUNT
	.align		4
        /*0024*/ 	.byte	0x02, 0x4a
	.zero		1
	.zero		1


	//----- nvinfo : EIATTR_EXIT_INSTR_OFFSETS
	.align		4
        /*0028*/ 	.byte	0x04, 0x1c
        /*002a*/ 	.short	(.L_88 - .L_87)


	//   ....[0]....
.L_87:
        /*002c*/ 	.word	0x00000010


	//----- nvinfo : EIATTR_MAX_THREADS
	.align		4
.L_88:
        /*0030*/ 	.byte	0x04, 0x05
        /*0032*/ 	.short	(.L_90 - .L_89)
.L_89:
        /*0034*/ 	.word	0x00000180
        /*0038*/ 	.word	0x00000001
        /*003c*/ 	.word	0x00000001


	//----- nvinfo : EIATTR_CBANK_PARAM_SIZE
	.align		4
.L_90:
        /*0040*/ 	.byte	0x03, 0x19
        /*0042*/ 	.short	0x0b80


	//----- nvinfo : EIATTR_PARAM_CBANK
	.align		4
        /*0044*/ 	.byte	0x04, 0x0a
        /*0046*/ 	.short	(.L_92 - .L_91)
	.align		4
.L_91:
        /*0048*/ 	.word	index@(.nv.constant0._ZN7cutlass13device_kernelIN5flash11enable_sm90INS1_16FlashAttnFwdSm90INS1_25CollectiveMainloopFwdSm90ILi2EN4cute5tupleIJNS5_1CILi2EEENS7_ILi1EEES9_EEENS6_IJNS7_ILi128EEENS7_ILi176EEESB_EEELi128ENS_10bfloat16_tEfNS_4arch4Sm90ELb0ELb0ELb0ELb0ELb0ELb0ELb0ELb1ELb1ELb0ELb0ELb0EEENS1_21CollectiveEpilogueFwdINS6_IJSB_SB_SC_EEESA_SE_SG_Li256ELb0ELb0ELb0ELb0EEENS1_29StaticPersistentTileSchedulerILb0EEEEEEEEEvNT_6ParamsE)
        /*004c*/ 	.short	0x0380
        /*004e*/ 	.short	0x0b80


	//----- nvinfo : EIATTR_SW_WAR
	.align		4
.L_92:
        /*0050*/ 	.byte	0x04, 0x36
        /*0052*/ 	.short	(.L_94 - .L_93)
.L_93:
        /*0054*/ 	.word	0x00000008
.L_94:


//--------------------- .nv.info._ZN7cutlass13device_kernelIN5flash11enable_sm90INS1_16FlashAttnFwdSm90INS1_25CollectiveMainloopFwdSm90ILi2EN4cute5tupleIJNS5_1CILi1EEES8_S8_EEENS6_IJNS7_ILi128EEENS7_ILi176EEESA_EEELi128ENS_10bfloat16_tEfNS_4arch4Sm90ELb0ELb0ELb0ELb1ELb0ELb0ELb0ELb1ELb1ELb0ELb0ELb0EEENS1_21CollectiveEpilogueFwdINS6_IJSA_SA_SB_EEES9_SD_SF_Li256ELb1ELb0ELb0ELb0EEENS1_36VarlenDynamicPersistentTileSchedulerILi128ELi176ELi256ELi32ELb0ELb0ELb1ELb0ELb1ELb1EEEEEEEEEvNT_6ParamsE --------------------------
	.section	.nv.info._ZN7cutlass13device_kernelIN5flash11enable_sm90INS1_16FlashAttnFwdSm90INS1_25CollectiveMainloopFwdSm90ILi2EN4cute5tupleIJNS5_1CILi1EEES8_S8_EEENS6_IJNS7_ILi128EEENS7_ILi176EEESA_EEELi128ENS_10bfloat16_tEfNS_4arch4Sm90ELb0ELb0ELb0ELb1ELb0ELb0ELb0ELb1ELb1ELb0ELb0ELb0EEENS1_21CollectiveEpilogueFwdINS6_IJSA_SA_SB_EEES9_SD_SF_Li256ELb1ELb0ELb0ELb0EEENS1_36VarlenDynamicPersistentTileSchedulerILi128ELi176ELi256ELi32ELb0ELb0ELb1ELb0ELb1ELb1EEEEEEEEEvNT_6ParamsE,"",@"SHT_CUDA_INFO"
	.sectionflags	@""
	.align	4


	//----- nvinfo : EIATTR_CUDA_API_VERSION
	.align		4
        /*0000*/ 	.byte	0x04, 0x37
        /*0002*/ 	.short	(.L_96 - .L_95)
.L_95:
        /*0004*/ 	.word	0x00000082


	//----- nvinfo : EIATTR_KPARAM_INFO
	.align		4
.L_96:
        /*0008*/ 	.byte	0x04, 0x17
        /*000a*/ 	.short	(.L_98 - .L_97)
.L_97:
        /*000c*/ 	.word	0x00000000
        /*0010*/ 	.short	0x0000
        /*0012*/ 	.short	0x0000
        /*0014*/ 	.byte	0x00, 0xf0, 0x01, 0x28


	//----- nvinfo : EIATTR_SPARSE_MMA_MASK
	.align		4
.L_98:
        /*0018*/ 	.byte	0x03, 0x50
        /*001a*/ 	.short	0x0000


	//----- nvinfo : EIATTR_MAXREG_COUNT
	.align		4
        /*001c*/ 	.byte	0x03, 0x1b
        /*001e*/ 	.short	0x00a8


	//----- nvinfo : EIATTR_MERCURY_ISA_VERSION
	.align		4
        /*0020*/ 	.byte	0x03, 0x5f
        /*0022*/ 	.short	0x0101


	//----- nvinfo : EIATTR_VRC_CTA_INIT_COUNT
	.align		4
        /*0024*/ 	.byte	0x02, 0x4a
	.zero		1
	.zero		1


	//----- nvinfo : EIATTR_EXIT_INSTR_OFFSETS
	.align		4
        /*0028*/ 	.byte	0x04, 0x1c
        /*002a*/ 	.short	(.L_100 - .L_99)


	//   ....[0]....
.L_99:
        /*002c*/ 	.word	0x00000010


	//----- nvinfo : EIATTR_MAX_THREADS
	.align		4
.L_100:
        /*0030*/ 	.byte	0x04, 0x05
        /*0032*/ 	.short	(.L_102 - .L_101)
.L_101:
        /*0034*/ 	.word	0x00000180
        /*0038*/ 	.word	0x00000001
        /*003c*/ 	.word	0x00000001


	//----- nvinfo : EIATTR_CBANK_PARAM_SIZE
	.align		4
.L_102:
        /*0040*/ 	.byte	0x03, 0x19
        /*0042*/ 	.short	0x0a00


	//----- nvinfo : EIATTR_PARAM_CBANK
	.align		4
        /*0044*/ 	.byte	0x04, 0x0a
        /*0046*/ 	.short	(.L_104 - .L_103)
	.align		4
.L_103:
        /*0048*/ 	.word	index@(.nv.constant0._ZN7cutlass13device_kernelIN5flash11enable_sm90INS1_16FlashAttnFwdSm90INS1_25CollectiveMainloopFwdSm90ILi2EN4cute5tupleIJNS5_1CILi1EEES8_S8_EEENS6_IJNS7_ILi128EEENS7_ILi176EEESA_EEELi128ENS_10bfloat16_tEfNS_4arch4Sm90ELb0ELb0ELb0ELb1ELb0ELb0ELb0ELb1ELb1ELb0ELb0ELb0EEENS1_21CollectiveEpilogueFwdINS6_IJSA_SA_SB_EEES9_SD_SF_Li256ELb1ELb0ELb0ELb0EEENS1_36VarlenDynamicPersistentTileSchedulerILi128ELi176ELi256ELi32ELb0ELb0ELb1ELb0ELb1ELb1EEEEEEEEEvNT_6ParamsE)
        /*004c*/ 	.short	0x0380
        /*004e*/ 	.short	0x0a00


	//----- nvinfo : EIATTR_SW_WAR
	.align		4
.L_104:
        /*0050*/ 	.byte	0x04, 0x36
        /*0052*/ 	.short	(.L_106 - .L_105)
.L_105:
        /*0054*/ 	.word	0x00000008
.L_106:


//--------------------- .nv.info._ZN7cutlass13device_kernelIN5flash11enable_sm90INS1_16FlashAttnFwdSm90INS1_25CollectiveMainloopFwdSm90ILi2EN4cute5tupleIJNS5_1CILi1EEES8_S8_EEENS6_IJNS7_ILi128EEENS7_ILi176EEESA_EEELi128ENS_10bfloat16_tEfNS_4arch4Sm90ELb0ELb0ELb0ELb1ELb0ELb1ELb0ELb1ELb1ELb0ELb0ELb0EEENS1_21CollectiveEpilogueFwdINS6_IJSA_SA_SB_EEES9_SD_SF_Li256ELb1ELb0ELb0ELb0EEENS1_36VarlenDynamicPersistentTileSchedulerILi128ELi176ELi256ELi32ELb0ELb0ELb1ELb0ELb1ELb1EEEEEEEEEvNT_6ParamsE --------------------------
	.section	.nv.info._ZN7cutlass13device_kernelIN5flash11enable_sm90INS1_16FlashAttnFwdSm90INS1_25CollectiveMainloopFwdSm90ILi2EN4cute5tupleIJNS5_1CILi1EEES8_S8_EEENS6_IJNS7_ILi128EEENS7_ILi176EEESA_EEELi128ENS_10bfloat16_tEfNS_4arch4Sm90ELb0ELb0ELb0ELb1ELb0ELb1ELb0ELb1ELb1ELb0ELb0ELb0EEENS1_21CollectiveEpilogueFwdINS6_IJSA_SA_SB_EEES9_SD_SF_Li256ELb1ELb0ELb0ELb0EEENS1_36VarlenDynamicPersistentTileSchedulerILi128ELi176ELi256ELi32ELb0ELb0ELb1ELb0ELb1ELb1EEEEEEEEEvNT_6ParamsE,"",@"SHT_CUDA_INFO"
	.sectionflags	@""
	.align	4


	//----- nvinfo : EIATTR_CUDA_API_VERSION
	.align		4
        /*0000*/ 	.byte	0x04, 0x37
        /*0002*/ 	.short	(.L_108 - .L_107)
.L_107:
        /*0004*/ 	.word	0x00000082


	//----- nvinfo : EIATTR_KPARAM_INFO
	.align		4
.L_108:
        /*0008*/ 	.byte	0x04, 0x17
        /*000a*/ 	.short	(.L_110 - .L_109)
.L_109:
        /*000c*/ 	.word	0x00000000
        /*0010*/ 	.short	0x0000
        /*0012*/ 	.short	0x0000
        /*0014*/ 	.byte	0x00, 0xf0, 0x01, 0x28


	//----- nvinfo : EIATTR_SPARSE_MMA_MASK
	.align		4
.L_110:
        /*0018*/ 	.byte	0x03, 0x50
        /*001a*/ 	.short	0x0000


	//----- nvinfo : EIATTR_MAXREG_COUNT
	.align		4
        /*001c*/ 	.byte	0x03, 0x1b
        /*001e*/ 	.short	0x00a8


	//----- nvinfo : EIATTR_MERCURY_ISA_VERSION
	.align		4
        /*0020*/ 	.byte	0x03, 0x5f
        /*0022*/ 	.short	0x0101


	//----- nvinfo : EIATTR_VRC_CTA_INIT_COUNT
	.align		4
        /*0024*/ 	.byte	0x02, 0x4a
	.zero		1
	.zero		1


	//----- nvinfo : EIATTR_EXIT_INSTR_OFFSETS
	.align		4
        /*0028*/ 	.byte	0x04, 0x1c
        /*002a*/ 	.short	(.L_112 - .L_111)


	//   ....[0]....
.L_111:
        /*002c*/ 	.word	0x00000010


	//----- nvinfo : EIATTR_MAX_THREADS
	.align		4
.L_112:
        /*0030*/ 	.byte	0x04, 0x05
        /*0032*/ 	.short	(.L_114 - .L_113)
.L_113:
        /*0034*/ 	.word	0x00000180
        /*0038*/ 	.word	0x00000001
        /*003c*/ 	.word	0x00000001


	//----- nvinfo : EIATTR_CBANK_PARAM_SIZE
	.align		4
.L_114:
        /*0040*/ 	.byte	0x03, 0x19
        /*0042*/ 	.short	0x0a00


	//----- nvinfo : EIATTR_PARAM_CBANK
	.align		4
        /*0044*/ 	.byte	0x04, 0x0a
        /*0046*/ 	.short	(.L_116 - .L_115)
	.align		4
.L_115:
        /*0048*/ 	.word	index@(.nv.constant0._ZN7cutlass13device_kernelIN5flash11enable_sm90INS1_16FlashAttnFwdSm90INS1_25CollectiveMainloopFwdSm90ILi2EN4cute5tupleIJNS5_1CILi1EEES8_S8_EEENS6_IJNS7_ILi128EEENS7_ILi176EEESA_EEELi128ENS_10bfloat16_tEfNS_4arch4Sm90ELb0ELb0ELb0ELb1ELb0ELb1ELb0ELb1ELb1ELb0ELb0ELb0EEENS1_21CollectiveEpilogueFwdINS6_IJSA_SA_SB_EEES9_SD_SF_Li256ELb1ELb0ELb0ELb0EEENS1_36VarlenDynamicPersistentTileSchedulerILi128ELi176ELi256ELi32ELb0ELb0ELb1ELb0ELb1ELb1EEEEEEEEEvNT_6ParamsE)
        /*004c*/ 	.short	0x0380
        /*004e*/ 	.short	0x0a00


	//----- nvinfo : EIATTR_SW_WAR
	.align		4
.L_116:
        /*0050*/ 	.byte	0x04, 0x36
        /*0052*/ 	.short	(.L_118 - .L_117)
.L_117:
        /*0054*/ 	.word	0x00000008
.L_118:


//--------------------- .nv.info._ZN7cutlass13device_kernelIN5flash11enable_sm90INS1_16FlashAttnFwdSm90INS1_25CollectiveMainloopFwdSm90ILi2EN4cute5tupleIJNS5_1CILi1EEES8_S8_EEENS6_IJNS7_ILi128EEESA_SA_EEELi128ENS_10bfloat16_tEfNS_4arch4Sm90ELb0ELb1ELb0ELb0ELb0ELb0ELb0ELb1ELb1ELb0ELb0ELb0EEENS1_21CollectiveEpilogueFwdISB_S9_SC_SE_Li256ELb0ELb0ELb0ELb0EEENS1_30DynamicPersistentTileSchedulerILi256ELi32ELb0ELb0ELb1EEEEEEEEEvNT_6ParamsE --------------------------
	.section	.nv.info._ZN7cutlass13device_kernelIN5flash11enable_sm90INS1_16FlashAttnFwdSm90INS1_25CollectiveMainloopFwdSm90ILi2EN4cute5tupleIJNS5_1CILi1EEES8_S8_EEENS6_IJNS7_ILi128EEESA_SA_EEELi128ENS_10bfloat16_tEfNS_4arch4Sm90ELb0ELb1ELb0ELb0ELb0ELb0ELb0ELb1ELb1ELb0ELb0ELb0EEENS1_21CollectiveEpilogueFwdISB_S9_SC_SE_Li256ELb0ELb0ELb0ELb0EEENS1_30DynamicPersistentTileSchedulerILi256ELi32ELb0ELb0ELb1EEEEEEEEEvNT_6ParamsE,"",@"SHT_CUDA_INFO"
	.sectionflags	@""
	.align	4


	//----- nvinfo : EIATTR_CUDA_API_VERSION
	.align		4
        /*0000*/ 	.byte	0x04, 0x37
        /*0002*/ 	.short	(.L_120 - .L_119)
.L_119:
        /*0004*/ 	.word	0x00000082


	//----- nvinfo : EIATTR_KPARAM_INFO
	.align		4
.L_120:
        /*0008*/ 	.byte	0x04, 0x17
        /*000a*/ 	.short	(.L_122 - .L_121)
.L_121:
        /*000c*/ 	.word	0x00000000
        /*0010*/ 	.short	0x0000
        /*0012*/ 	.short	0x0000
        /*0014*/ 	.byte	0x00, 0xf0, 0x01, 0x2e


	//----- nvinfo : EIATTR_SPARSE_MMA_MASK
	.align		4
.L_122:
        /*0018*/ 	.byte	0x03, 0x50
        /*001a*/ 	.short	0x0000


	//----- nvinfo : EIATTR_MAXREG_COUNT
	.align		4
        /*001c*/ 	.byte	0x03, 0x1b
        /*001e*/ 	.short	0x00a8


	//----- nvinfo : EIATTR_MERCURY_ISA_VERSION
	.align		4
        /*0020*/ 	.byte	0x03, 0x5f
        /*0022*/ 	.short	0x0101


	//----- nvinfo : EIATTR_VRC_CTA_INIT_COUNT
	.align		4
        /*0024*/ 	.byte	0x02, 0x4a
	.zero		1
	.zero		1


	//----- nvinfo : EIATTR_EXIT_INSTR_OFFSETS
	.align		4
        /*0028*/ 	.byte	0x04, 0x1c
        /*002a*/ 	.short	(.L_124 - .L_123)


	//   ....[0]....
.L_123:
        /*002c*/ 	.word	0x00000010


	//----- nvinfo : EIATTR_MAX_THREADS
	.align		4
.L_124:
        /*0030*/ 	.byte	0x04, 0x05
        /*0032*/ 	.short	(.L_126 - .L_125)
.L_125:
        /*0034*/ 	.word	0x00000180
        /*0038*/ 	.word	0x00000001
        /*003c*/ 	.word	0x00000001


	//----- nvinfo : EIATTR_CBANK_PARAM_SIZE
	.align		4
.L_126:
        /*0040*/ 	.byte	0x03, 0x19
        /*0042*/ 	.short	0x0b80


	//----- nvinfo : EIATTR_PARAM_CBANK
	.align		4
        /*0044*/ 	.byte	0x04, 0x0a
        /*0046*/ 	.short	(.L_128 - .L_127)
	.align		4
.L_127:
        /*0048*/ 	.word	index@(.nv.constant0._ZN7cutlass13device_kernelIN5flash11enable_sm90INS1_16FlashAttnFwdSm90INS1_25CollectiveMainloopFwdSm90ILi2EN4cute5tupleIJNS5_1CILi1EEES8_S8_EEENS6_IJNS7_ILi128EEESA_SA_EEELi128ENS_10bfloat16_tEfNS_4arch4Sm90ELb0ELb1ELb0ELb0ELb0ELb0ELb0ELb1ELb1ELb0ELb0ELb0EEENS1_21CollectiveEpilogueFwdISB_S9_SC_SE_Li256ELb0ELb0ELb0ELb0EEENS1_30DynamicPersistentTileSchedulerILi256ELi32ELb0ELb0ELb1EEEEEEEEEvNT_6ParamsE)
        /*004c*/ 	.short	0x0380
        /*004e*/ 	.short	0x0b80


	//----- nvinfo : EIATTR_SW_WAR
	.align		4
.L_128:
        /*0050*/ 	.byte	0x04, 0x36
        /*0052*/ 	.short	(.L_130 - .L_129)
.L_129:
        /*0054*/ 	.word	0x00000008
.L_130:


//--------------------- .nv.info._ZN7cutlass13device_kernelIN5flash11enable_sm90INS1_16FlashAttnFwdSm90INS1_25CollectiveMainloopFwdSm90ILi2EN4cute5tupleIJNS5_1CILi1EEES8_S8_EEENS6_IJNS7_ILi128EEESA_SA_EEELi128ENS_10bfloat16_tEfNS_4arch4Sm90ELb0ELb1ELb0ELb1ELb0ELb0ELb0ELb1ELb1ELb0ELb0ELb0EEENS1_21CollectiveEpilogueFwdISB_S9_SC_SE_Li256ELb1ELb0ELb0ELb0EEENS1_36VarlenDynamicPersistentTileSchedulerILi128ELi128ELi256ELi32ELb0ELb0ELb1ELb1ELb0ELb1EEEEEEEEEvNT_6ParamsE --------------------------
	.section	.nv.info._ZN7cutlass13device_kernelIN5flash11enable_sm90INS1_16FlashAttnFwdSm90INS1_25CollectiveMainloopFwdSm90ILi2EN4cute5tupleIJNS5_1CILi1EEES8_S8_EEENS6_IJNS7_ILi128EEESA_SA_EEELi128ENS_10bfloat16_tEfNS_4arch4Sm90ELb0ELb1ELb0ELb1ELb0ELb0ELb0ELb1ELb1ELb0ELb0ELb0EEENS1_21CollectiveEpilogueFwdISB_S9_SC_SE_Li256ELb1ELb0ELb0ELb0EEENS1_36VarlenDynamicPersistentTileSchedulerILi128ELi128ELi256ELi32ELb0ELb0ELb1ELb1ELb0ELb1EEEEEEEEEvNT_6ParamsE,"",@"SHT_CUDA_INFO"
	.sectionflags	@""
	.align	4


	//----- nvinfo : EIATTR_CUDA_API_VERSION
	.align		4
        /*0000*/ 	.byte	0x04, 0x37
        /*0002*/ 	.short	(.L_132 - .L_131)
.L_131:
        /*0004*/ 	.word	0x00000082


	//----- nvinfo : EIATTR_KPARAM_INFO
	.align		4
.L_132:
        /*0008*/ 	.byte	0x04, 0x17
        /*000a*/ 	.short	(.L_134 - .L_133)
.L_133:
        /*000c*/ 	.word	0x00000000
        /*0010*/ 	.short	0x0000
        /*0012*/ 	.short	0x0000
        /*0014*/ 	.byte	0x00, 0xf0, 0x01, 0x28


	//----- nvinfo : EIATTR_SPARSE_MMA_MASK
	.align		4
.L_134:
        /*0018*/ 	.byte	0x03, 0x50
        /*001a*/ 	.short	0x0000


	//----- nvinfo : EIATTR_MAXREG_COUNT
	.align		4
        /*001c*/ 	.byte	0x03, 0x1b
        /*001e*/ 	.short	0x00a8


	//----- nvinfo : EIATTR_MERCURY_ISA_VERSION
	.align		4
        /*0020*/ 	.byte	0x03, 0x5f
        /*0022*/ 	.short	0x0101


	//----- nvinfo : EIATTR_VRC_CTA_INIT_COUNT
	.align		4
        /*0024*/ 	.byte	0x02, 0x4a
	.zero		1
	.zero		1


	//----- nvinfo : EIATTR_EXIT_INSTR_OFFSETS
	.align		4
        /*0028*/ 	.byte	0x04, 0x1c
        /*002a*/ 	.short	(.L_136 - .L_135)


	//   ....[0]....
.L_135:
        /*002c*/ 	.word	0x00000010


	//----- nvinfo : EIATTR_MAX_THREADS
	.align		4
.L_136:
        /*0030*/ 	.byte	0x04, 0x05
        /*0032*/ 	.short	(.L_138 - .L_137)
.L_137:
        /*0034*/ 	.word	0x00000180
        /*0038*/ 	.word	0x00000001
        /*003c*/ 	.word	0x00000001


	//----- nvinfo : EIATTR_CBANK_PARAM_SIZE
	.align		4
.L_138:
        /*0040*/ 	.byte	0x03, 0x19
        /*0042*/ 	.short	0x0a00


	//----- nvinfo : EIATTR_PARAM_CBANK
	.align		4
        /*0044*/ 	.byte	0x04, 0x0a
        /*0046*/ 	.short	(.L_140 - .L_139)
	.align		4
.L_139:
        /*0048*/ 	.word	index@(.nv.constant0._ZN7cutlass13device_kernelIN5flash11enable_sm90INS1_16FlashAttnFwdSm90INS1_25CollectiveMainloopFwdSm90ILi2EN4cute5tupleIJNS5_1CILi1EEES8_S8_EEENS6_IJNS7_ILi128EEESA_SA_EEELi128ENS_10bfloat16_tEfNS_4arch4Sm90ELb0ELb1ELb0ELb1ELb0ELb0ELb0ELb1ELb1ELb0ELb0ELb0EEENS1_21CollectiveEpilogueFwdISB_S9_SC_SE_Li256ELb1ELb0ELb0ELb0EEENS1_36VarlenDynamicPersistentTileSchedulerILi128ELi128ELi256ELi32ELb0ELb0ELb1ELb1ELb0ELb1EEEEEEEEEvNT_6ParamsE)
        /*004c*/ 	.short	0x0380
        /*004e*/ 	.short	0x0a00


	//----- nvinfo : EIATTR_SW_WAR
	.align		4
.L_140:
        /*0050*/ 	.byte	0x04, 0x36
        /*0052*/ 	.short	(.L_142 - .L_141)
.L_141:
        /*0054*/ 	.word	0x00000008
.L_142:


//--------------------- .nv.info._ZN7cutlass13device_kernelIN5flash11enable_sm90INS1_16FlashAttnFwdSm90INS1_25CollectiveMainloopFwdSm90ILi2EN4cute5tupleIJNS5_1CILi1EEES8_S8_EEENS6_IJNS7_ILi128EEESA_SA_EEELi128ENS_10bfloat16_tEfNS_4arch4Sm90ELb0ELb1ELb0ELb1ELb0ELb1ELb0ELb1ELb1ELb0ELb0ELb0EEENS1_21CollectiveEpilogueFwdISB_S9_SC_SE_Li256ELb1ELb0ELb0ELb0EEENS1_36VarlenDynamicPersistentTileSchedulerILi128ELi128ELi256ELi32ELb0ELb0ELb1ELb1ELb0ELb1EEEEEEEEEvNT_6ParamsE --------------------------
	.section	.nv.info._ZN7cutlass13device_kernelIN5flash11enable_sm90INS1_16FlashAttnFwdSm90INS1_25CollectiveMainloopFwdSm90ILi2EN4cute5tupleIJNS5_1CILi1EEES8_S8_EEENS6_IJNS7_ILi128EEESA_SA_EEELi128ENS_10bfloat16_tEfNS_4arch4Sm90ELb0ELb1ELb0ELb1ELb0ELb1ELb0ELb1ELb1ELb0ELb0ELb0EEENS1_21CollectiveEpilogueFwdISB_S9_SC_SE_Li256ELb1ELb0ELb0ELb0EEENS1_36VarlenDynamicPersistentTileSchedulerILi128ELi128ELi256ELi32ELb0ELb0ELb1ELb1ELb0ELb1EEEEEEEEEvNT_6ParamsE,"",@"SHT_CUDA_INFO"
	.sectionflags	@""
	.align	4


	//----- nvinfo : EIATTR_CUDA_API_VERSION
	.align		4
        /*0000*/ 	.byte	0x04, 0x37
        /*0002*/ 	.short	(.L_144 - .L_143)
.L_143:
        /*0004*/ 	.word	0x00000082


	//----- nvinfo : EIATTR_KPARAM_INFO
	.align		4
.L_144:
        /*0008*/ 	.byte	0x04, 0x17
        /*000a*/ 	.short	(.L_146 - .L_145)
.L_145:
        /*000c*/ 	.word	0x00000000
        /*0010*/ 	.short	0x0000
        /*0012*/ 	.short	0x0000
        /*0014*/ 	.byte	0x00, 0xf0, 0x01, 0x28


	//----- nvinfo : EIATTR_SPARSE_MMA_MASK
	.align		4
.L_146:
        /*0018*/ 	.byte	0x03, 0x50
        /*001a*/ 	.short	0x0000


	//----- nvinfo : EIATTR_MAXREG_COUNT
	.align		4
        /*001c*/ 	.byte	0x03, 0x1b
        /*001e*/ 	.short	0x00a8


	//----- nvinfo : EIATTR_MERCURY_ISA_VERSION
	.align		4
        /*0020*/ 	.byte	0x03, 0x5f
        /*0022*/ 	.short	0x0101


	//----- nvinfo : EIATTR_VRC_CTA_INIT_COUNT
	.align		4
        /*0024*/ 	.byte	0x02, 0x4a
	.zero		1
	.zero		1


	//----- nvinfo : EIATTR_EXIT_INSTR_OFFSETS
	.align		4
        /*0028*/ 	.byte	0x04, 0x1c
        /*002a*/ 	.short	(.L_148 - .L_147)


	//   ....[0]....
.L_147:
        /*002c*/ 	.word	0x00000010


	//----- nvinfo : EIATTR_MAX_THREADS
	.align		4
.L_148:
        /*0030*/ 	.byte	0x04, 0x05
        /*0032*/ 	.short	(.L_150 - .L_149)
.L_149:
        /*0034*/ 	.word	0x00000180
        /*0038*/ 	.word	0x00000001
        /*003c*/ 	.word	0x00000001


	//----- nvinfo : EIATTR_CBANK_PARAM_SIZE
	.align		4
.L_150:
        /*0040*/ 	.byte	0x03, 0x19
        /*0042*/ 	.short	0x0a00


	//----- nvinfo : EIATTR_PARAM_CBANK
	.align		4
        /*0044*/ 	.byte	0x04, 0x0a
        /*0046*/ 	.short	(.L_152 - .L_151)
	.align		4
.L_151:
        /*0048*/ 	.word	index@(.nv.constant0._ZN7cutlass13device_kernelIN5flash11enable_sm90INS1_16FlashAttnFwdSm90INS1_25CollectiveMainloopFwdSm90ILi2EN4cute5tupleIJNS5_1CILi1EEES8_S8_EEENS6_IJNS7_ILi128EEESA_SA_EEELi128ENS_10bfloat16_tEfNS_4arch4Sm90ELb0ELb1ELb0ELb1ELb0ELb1ELb0ELb1ELb1ELb0ELb0ELb0EEENS1_21CollectiveEpilogueFwdISB_S9_SC_SE_Li256ELb1ELb0ELb0ELb0EEENS1_36VarlenDynamicPersistentTileSchedulerILi128ELi128ELi256ELi32ELb0ELb0ELb1ELb1ELb0ELb1EEEEEEEEEvNT_6ParamsE)
        /*004c*/ 	.short	0x0380
        /*004e*/ 	.short	0x0a00


	//----- nvinfo : EIATTR_SW_WAR
	.align		4
.L_152:
        /*0050*/ 	.byte	0x04, 0x36
        /*0052*/ 	.short	(.L_154 - .L_153)
.L_153:
        /*0054*/ 	.word	0x00000008
.L_154:


//--------------------- .nv.info._ZN7cutlass13device_kernelIN5flash11enable_sm90INS1_16FlashAttnFwdSm90INS1_25CollectiveMainloopFwdSm90ILi2EN4cute5tupleIJNS5_1CILi1EEES8_S8_EEENS6_IJNS7_ILi128EEESA_SA_EEELi128ENS_10bfloat16_tEfNS_4arch4Sm90ELb1ELb0ELb0ELb0ELb0ELb0ELb0ELb1ELb1ELb0ELb0ELb0EEENS1_21CollectiveEpilogueFwdISB_S9_SC_SE_Li256ELb0ELb0ELb0ELb0EEENS1_30DynamicPersistentTileSchedulerILi256ELi32ELb0ELb0ELb1EEEEEEEEEvNT_6ParamsE --------------------------
	.section	.nv.info._ZN7cutlass13device_kernelIN5flash11enable_sm90INS1_16FlashAttnFwdSm90INS1_25CollectiveMainloopFwdSm90ILi2EN4cute5tupleIJNS5_1CILi1EEES8_S8_EEENS6_IJNS7_ILi128EEESA_SA_EEELi128ENS_10bfloat16_tEfNS_4arch4Sm90ELb1ELb0ELb0ELb0ELb0ELb0ELb0ELb1ELb1ELb0ELb0ELb0EEENS1_21CollectiveEpilogueFwdISB_S9_SC_SE_Li256ELb0ELb0ELb0ELb0EEENS1_30DynamicPersistentTileSchedulerILi256ELi32ELb0ELb0ELb1EEEEEEEEEvNT_6ParamsE,"",@"SHT_CUDA_INFO"
	.sectionflags	@""
	.align	4


	//----- nvinfo : EIATTR_CUDA_API_VERSION
	.align		4
        /*0000*/ 	.byte	0x04, 0x37
        /*0002*/ 	.short	(.L_156 - .L_155)
.L_155:
        /*0004*/ 	.word	0x00000082


	//----- nvinfo : EIATTR_KPARAM_INFO
	.align		4
.L_156:
        /*0008*/ 	.byte	0x04, 0x17
        /*000a*/ 	.short	(.L_158 - .L_157)
.L_157:
        /*000c*/ 	.word	0x00000000
        /*0010*/ 	.short	0x0000
        /*0012*/ 	.short	0x0000
        /*0014*/ 	.byte	0x00, 0xf0, 0x01, 0x2e


	//----- nvinfo : EIATTR_SPARSE_MMA_MASK
	.align		4
.L_158:
        /*0018*/ 	.byte	0x03, 0x50
        /*001a*/ 	.short	0x0000


	//----- nvinfo : EIATTR_MAXREG_COUNT
	.align		4
        /*001c*/ 	.byte	0x03, 0x1b
        /*001e*/ 	.short	0x00a8


	//----- nvinfo : EIATTR_MERCURY_ISA_VERSION
	.align		4
        /*0020*/ 	.byte	0x03, 0x5f
        /*0022*/ 	.short	0x0101


	//----- nvinfo : EIATTR_VRC_CTA_INIT_COUNT
	.align		4
        /*0024*/ 	.byte	0x02, 0x4a
	.zero		1
	.zero		1


	//----- nvinfo : EIATTR_EXIT_INSTR_OFFSETS
	.align		4
        /*0028*/ 	.byte	0x04, 0x1c
        /*002a*/ 	.short	(.L_160 - .L_159)


	//   ....[0]....
.L_159:
        /*002c*/ 	.word	0x00000010


	//----- nvinfo : EIATTR_MAX_THREADS
	.align		4
.L_160:
        /*0030*/ 	.byte	0x04, 0x05
        /*0032*/ 	.short	(.L_162 - .L_161)
.L_161:
        /*0034*/ 	.word	0x00000180
        /*0038*/ 	.word	0x00000001
        /*003c*/ 	.word	0x00000001


	//----- nvinfo : EIATTR_CBANK_PARAM_SIZE
	.align		4
.L_162:
        /*0040*/ 	.byte	0x03, 0x19
        /*0042*/ 	.short	0x0b80


	//----- nvinfo : EIATTR_PARAM_CBANK
	.align		4
        /*0044*/ 	.byte	0x04, 0x0a
        /*0046*/ 	.short	(.L_164 - .L_163)
	.align		4
.L_163:
        /*0048*/ 	.word	index@(.nv.constant0._ZN7cutlass13device_kernelIN5flash11enable_sm90INS1_16FlashAttnFwdSm90INS1_25CollectiveMainloopFwdSm90ILi2EN4cute5tupleIJNS5_1CILi1EEES8_S8_EEENS6_IJNS7_ILi128EEESA_SA_EEELi128ENS_10bfloat16_tEfNS_4arch4Sm90ELb1ELb0ELb0ELb0ELb0ELb0ELb0ELb1ELb1ELb0ELb0ELb0EEENS1_21CollectiveEpilogueFwdISB_S9_SC_SE_Li256ELb0ELb0ELb0ELb0EEENS1_30DynamicPersistentTileSchedulerILi256ELi32ELb0ELb0ELb1EEEEEEEEEvNT_6ParamsE)
        /*004c*/ 	.short	0x0380
        /*004e*/ 	.short	0x0b80


	//----- nvinfo : EIATTR_SW_WAR
	.align		4
.L_164:
        /*0050*/ 	.byte	0x04, 0x36
        /*0052*/ 	.short	(.L_166 - .L_165)
.L_165:
        /*0054*/ 	.word	0x00000008
.L_166:


//--------------------- .nv.info._ZN7cutlass13device_kernelIN5flash11enable_sm90INS1_16FlashAttnFwdSm90INS1_25CollectiveMainloopFwdSm90ILi2EN4cute5tupleIJNS5_1CILi1EEES8_S8_EEENS6_IJNS7_ILi128EEESA_SA_EEELi128ENS_10bfloat16_tEfNS_4arch4Sm90ELb1ELb0ELb0ELb1ELb0ELb0ELb0ELb1ELb1ELb0ELb0ELb0EEENS1_21CollectiveEpilogueFwdISB_S9_SC_SE_Li256ELb1ELb0ELb0ELb0EEENS1_36VarlenDynamicPersistentTileSchedulerILi128ELi128ELi256ELi32ELb0ELb0ELb1ELb1ELb1ELb1EEEEEEEEEvNT_6ParamsE --------------------------
	.section	.nv.info._ZN7cutlass13device_kernelIN5flash11enable_sm90INS1_16FlashAttnFwdSm90INS1_25CollectiveMainloopFwdSm90ILi2EN4cute5tupleIJNS5_1CILi1EEES8_S8_EEENS6_IJNS7_ILi128EEESA_SA_EEELi128ENS_10bfloat16_tEfNS_4arch4Sm90ELb1ELb0ELb0ELb1ELb0ELb0ELb0ELb1ELb1ELb0ELb0ELb0EEENS1_21CollectiveEpilogueFwdISB_S9_SC_SE_Li256ELb1ELb0ELb0ELb0EEENS1_36VarlenDynamicPersistentTileSchedulerILi128ELi128ELi256ELi32ELb0ELb0ELb1ELb1ELb1ELb1EEEEEEEEEvNT_6ParamsE,"",@"SHT_CUDA_INFO"
	.sectionflags	@""
	.align	4


	//----- nvinfo : EIATTR_CUDA_API_VERSION
	.align		4
        /*0000*/ 	.byte	0x04, 0x37
        /*0002*/ 	.short	(.L_168 - .L_167)
.L_167:
        /*0004*/ 	.word	0x00000082


	//----- nvinfo : EIATTR_KPARAM_INFO
	.align		4
.L_168:
        /*0008*/ 	.byte	0x04, 0x17
        /*000a*/ 	.short	(.L_170 - .L_169)
.L_169:
        /*000c*/ 	.word	0x00000000
        /*0010*/ 	.short	0x0000
        /*0012*/ 	.short	0x0000
        /*0014*/ 	.byte	0x00, 0xf0, 0x01, 0x28


	//----- nvinfo : EIATTR_SPARSE_MMA_MASK
	.align		4
.L_170:
        /*0018*/ 	.byte	0x03, 0x50
        /*001a*/ 	.short	0x0000


	//----- nvinfo : EIATTR_MAXREG_COUNT
	.align		4
        /*001c*/ 	.byte	0x03, 0x1b
        /*001e*/ 	.short	0x00a8


	//----- nvinfo : EIATTR_MERCURY_ISA_VERSION
	.align		4
        /*0020*/ 	.byte	0x03, 0x5f
        /*0022*/ 	.short	0x0101


	//----- nvinfo : EIATTR_VRC_CTA_INIT_COUNT
	.align		4
        /*0024*/ 	.byte	0x02, 0x4a
	.zero		1
	.zero		1


	//----- nvinfo : EIATTR_EXIT_INSTR_OFFSETS
	.align		4
        /*0028*/ 	.byte	0x04, 0x1c
        /*002a*/ 	.short	(.L_172 - .L_171)


	//   ....[0]....
.L_171:
        /*002c*/ 	.word	0x00000010


	//----- nvinfo : EIATTR_MAX_THREADS
	.align		4
.L_172:
        /*0030*/ 	.byte	0x04, 0x05
        /*0032*/ 	.short	(.L_174 - .L_173)
.L_173:
        /*0034*/ 	.word	0x00000180
        /*0038*/ 	.word	0x00000001
        /*003c*/ 	.word	0x00000001


	//----- nvinfo : EIATTR_CBANK_PARAM_SIZE
	.align		4
.L_174:
        /*0040*/ 	.byte	0x03, 0x19
        /*0042*/ 	.short	0x0a00


	//----- nvinfo : EIATTR_PARAM_CBANK
	.align		4
        /*0044*/ 	.byte	0x04, 0x0a
        /*0046*/ 	.short	(.L_176 - .L_175)
	.align		4
.L_175:
        /*0048*/ 	.word	index@(.nv.constant0._ZN7cutlass13device_kernelIN5flash11enable_sm90INS1_16FlashAttnFwdSm90INS1_25CollectiveMainloopFwdSm90ILi2EN4cute5tupleIJNS5_1CILi1EEES8_S8_EEENS6_IJNS7_ILi128EEESA_SA_EEELi128ENS_10bfloat16_tEfNS_4arch4Sm90ELb1ELb0ELb0ELb1ELb0ELb0ELb0ELb1ELb1ELb0ELb0ELb0EEENS1_21CollectiveEpilogueFwdISB_S9_SC_SE_Li256ELb1ELb0ELb0ELb0EEENS1_36VarlenDynamicPersistentTileSchedulerILi128ELi128ELi256ELi32ELb0ELb0ELb1ELb1ELb1ELb1EEEEEEEEEvNT_6ParamsE)
        /*004c*/ 	.short	0x0380
        /*004e*/ 	.short	0x0a00


	//----- nvinfo : EIATTR_SW_WAR
	.align		4
.L_176:
        /*0050*/ 	.byte	0x04, 0x36
        /*0052*/ 	.short	(.L_178 - .L_177)
.L_177:
        /*0054*/ 	.word	0x00000008
.L_178:


//--------------------- .nv.info._ZN7cutlass13device_kernelIN5flash11enable_sm90INS1_16FlashAttnFwdSm90INS1_25CollectiveMainloopFwdSm90ILi2EN4cute5tupleIJNS5_1CILi1EEES8_S8_EEENS6_IJNS7_ILi128EEESA_SA_EEELi128ENS_10bfloat16_tEfNS_4arch4Sm90ELb1ELb0ELb0ELb1ELb0ELb1ELb0ELb1ELb1ELb0ELb0ELb0EEENS1_21CollectiveEpilogueFwdISB_S9_SC_SE_Li256ELb1ELb0ELb0ELb0EEENS1_36VarlenDynamicPersistentTileSchedulerILi128ELi128ELi256ELi32ELb0ELb0ELb1ELb1ELb1ELb1EEEEEEEEEvNT_6ParamsE --------------------------
	.section	.nv.info._ZN7cutlass13device_kernelIN5flash11enable_sm90INS1_16FlashAttnFwdSm90INS1_25CollectiveMainloopFwdSm90ILi2EN4cute5tupleIJNS5_1CILi1EEES8_S8_EEENS6_IJNS7_ILi128EEESA_SA_EEELi128ENS_10bfloat16_tEfNS_4arch4Sm90ELb1ELb0ELb0ELb1ELb0ELb1ELb0ELb1ELb1ELb0ELb0ELb0EEENS1_21CollectiveEpilogueFwdISB_S9_SC_SE_Li256ELb1ELb0ELb0ELb0EEENS1_36VarlenDynamicPersistentTileSchedulerILi128ELi128ELi256ELi32ELb0ELb0ELb1ELb1ELb1ELb1EEEEEEEEEvNT_6ParamsE,"",@"SHT_CUDA_INFO"
	.sectionflags	@""
	.align	4


	//----- nvinfo : EIATTR_CUDA_API_VERSION
	.align		4
        /*0000*/ 	.byte	0x04, 0x37
        /*0002*/ 	.short	(.L_180 - .L_179)
.L_179:
        /*0004*/ 	.word	0x00000082


	//----- nvinfo : EIATTR_KPARAM_INFO
	.align		4
.L_180:
        /*0008*/ 	.byte	0x04, 0x17
        /*000a*/ 	.short	(.L_182 - .L_181)
.L_181:
        /*000c*/ 	.word	0x00000000
        /*0010*/ 	.short	0x0000
        /*0012*/ 	.short	0x0000
        /*0014*/ 	.byte	0x00, 0xf0, 0x01, 0x28


	//----- nvinfo : EIATTR_SPARSE_MMA_MASK
	.align		4
.L_182:
        /*0018*/ 	.byte	0x03, 0x50
        /*001a*/ 	.short	0x0000


	//----- nvinfo : EIATTR_MAXREG_COUNT
	.align		4
        /*001c*/ 	.byte	0x03, 0x1b
        /*001e*/ 	.short	0x00a8


	//----- nvinfo : EIATTR_MERCURY_ISA_VERSION
	.align		4
        /*0020*/ 	.byte	0x03, 0x5f
        /*0022*/ 	.short	0x0101


	//----- nvinfo : EIATTR_VRC_CTA_INIT_COUNT
	.align		4
        /*0024*/ 	.byte	0x02, 0x4a
	.zero		1
	.zero		1


	//----- nvinfo : EIATTR_EXIT_INSTR_OFFSETS
	.align		4
        /*0028*/ 	.byte	0x04, 0x1c
        /*002a*/ 	.short	(.L_184 - .L_183)


	//   ....[0]....
.L_183:
        /*002c*/ 	.word	0x00000010


	//----- nvinfo : EIATTR_MAX_THREADS
	.align		4
.L_184:
        /*0030*/ 	.byte	0x04, 0x05
        /*0032*/ 	.short	(.L_186 - .L_185)
.L_185:
        /*0034*/ 	.word	0x00000180
        /*0038*/ 	.word	0x00000001
        /*003c*/ 	.word	0x00000001


	//----- nvinfo : EIATTR_CBANK_PARAM_SIZE
	.align		4
.L_186:
        /*0040*/ 	.byte	0x03, 0x19
        /*0042*/ 	.short	0x0a00


	//----- nvinfo : EIATTR_PARAM_CBANK
	.align		4
        /*0044*/ 	.byte	0x04, 0x0a
        /*0046*/ 	.short	(.L_188 - .L_187)
	.align		4
.L_187:
        /*0048*/ 	.word	index@(.nv.constant0._ZN7cutlass13device_kernelIN5flash11enable_sm90INS1_16FlashAttnFwdSm90INS1_25CollectiveMainloopFwdSm90ILi2EN4cute5tupleIJNS5_1CILi1EEES8_S8_EEENS6_IJNS7_ILi128EEESA_SA_EEELi128ENS_10bfloat16_tEfNS_4arch4Sm90ELb1ELb0ELb0ELb1ELb0ELb1ELb0ELb1ELb1ELb0ELb0ELb0EEENS1_21CollectiveEpilogueFwdISB_S9_SC_SE_Li256ELb1ELb0ELb0ELb0EEENS1_36VarlenDynamicPersistentTileSchedulerILi128ELi128ELi256ELi32ELb0ELb0ELb1ELb1ELb1ELb1EEEEEEEEEvNT_6ParamsE)
        /*004c*/ 	.short	0x0380
        /*004e*/ 	.short	0x0a00


	//----- nvinfo : EIATTR_SW_WAR
	.align		4
.L_188:
        /*0050*/ 	.byte	0x04, 0x36
        /*0052*/ 	.short	(.L_190 - .L_189)
.L_189:
        /*0054*/ 	.word	0x00000008
.L_190:


//--------------------- .nv.callgraph             --------------------------
	.section	.nv.callgraph,"",@"SHT_CUDA_CALLGRAPH"
	.align	4
	.sectionentsize	8
	.align		4
        /*0000*/ 	.word	0x00000000
	.align		4
        /*0004*/ 	.word	0xffffffff
	.align		4
        /*0008*/ 	.word	0x00000000
	.align		4
        /*000c*/ 	.word	0xfffffffe
	.align		4
        /*0010*/ 	.word	0x00000000
	.align		4
        /*0014*/ 	.word	0xfffffffd
	.align		4
        /*0018*/ 	.word	0x00000000
	.align		4
        /*001c*/ 	.word	0xfffffffc


//--------------------- .nv.constant4             --------------------------
	.section	.nv.constant4,"a",@progbits
	.align	8
	.align		8
.nv.constant4:
        /*0000*/ 	.dword	_ZN66_INTERNAL_7e94649a_30_flash_fwd_hdim128_bf16_sm90_cu_f3e6f9ee_30824cuda3std3__45__cpo5beginE
	.align		8
        /*0008*/ 	.dword	_ZN66_INTERNAL_7e94649a_30_flash_fwd_hdim128_bf16_sm90_cu_f3e6f9ee_30824cuda3std3__45__cpo3endE
	.align		8
        /*0010*/ 	.dword	_ZN66_INTERNAL_7e94649a_30_flash_fwd_hdim128_bf16_sm90_cu_f3e6f9ee_30824cuda3std3__45__cpo6cbeginE
	.align		8
        /*0018*/ 	.dword	_ZN66_INTERNAL_7e94649a_30_flash_fwd_hdim128_bf16_sm90_cu_f3e6f9ee_30824cuda3std3__45__cpo4cendE
	.align		8
        /*0020*/ 	.dword	_ZN66_INTERNAL_7e94649a_30_flash_fwd_hdim128_bf16_sm90_cu_f3e6f9ee_30824cuda3std3__468_GLOBAL__N__7e94649a_30_flash_fwd_hdim128_bf16_sm90_cu_f3e6f9ee_30826ignoreE
	.align		8
        /*0028*/ 	.dword	_ZN66_INTERNAL_7e94649a_30_flash_fwd_hdim128_bf16_sm90_cu_f3e6f9ee_30824cuda3std3__419piecewise_constructE
	.align		8
        /*0030*/ 	.dword	_ZN66_INTERNAL_7e94649a_30_flash_fwd_hdim128_bf16_sm90_cu_f3e6f9ee_30824cuda3std3__48in_placeE
	.align		8
        /*0038*/ 	.dword	_ZN66_INTERNAL_7e94649a_30_flash_fwd_hdim128_bf16_sm90_cu_f3e6f9ee_30824cuda3std6ranges3__45__cpo4swapE
	.align		8
        /*0040*/ 	.dword	_ZN66_INTERNAL_7e94649a_30_flash_fwd_hdim128_bf16_sm90_cu_f3e6f9ee_30824cuda3std6ranges3__45__cpo9iter_moveE
	.align		8
        /*0048*/ 	.dword	_ZN66_INTERNAL_7e94649a_30_flash_fwd_hdim128_bf16_sm90_cu_f3e6f9ee_30824cute7productE
	.align		8
        /*0050*/ 	.dword	_ZN66_INTERNAL_7e94649a_30_flash_fwd_hdim128_bf16_sm90_cu_f3e6f9ee_30824cute1_E


//--------------------- .text._ZN7cutlass13device_kernelIN5flash11enable_sm90INS1_16FlashAttnFwdSm90INS1_25CollectiveMainloopFwdSm90ILi2EN4cute5tupleIJNS5_1CILi1EEES8_S8_EEENS6_IJNS7_ILi128EEENS7_ILi176EEESA_EEELi128ENS_10bfloat16_tEfNS_4arch4Sm90ELb0ELb0ELb0ELb0ELb0ELb0ELb0ELb1ELb1ELb0ELb0ELb0EEENS1_21CollectiveEpilogueFwdINS6_IJSA_SA_SB_EEES9_SD_SF_Li256ELb0ELb0ELb0ELb0EEENS1_29StaticPersistentTileSchedulerILb0EEEEEEEEEvNT_6ParamsE --------------------------
	.section	.text._ZN7cutlass13device_kernelIN5flash11enable_sm90INS1_16FlashAttnFwdSm90INS1_25CollectiveMainloopFwdSm90ILi2EN4cute5tupleIJNS5_1CILi1EEES8_S8_EEENS6_IJNS7_ILi128EEENS7_ILi176EEESA_EEELi128ENS_10bfloat16_tEfNS_4arch4Sm90ELb0ELb0ELb0ELb0ELb0ELb0ELb0ELb1ELb1ELb0ELb0ELb0EEENS1_21CollectiveEpilogueFwdINS6_IJSA_SA_SB_EEES9_SD_SF_Li256ELb0ELb0ELb0ELb0EEENS1_29StaticPersistentTileSchedulerILb0EEEEEEEEEvNT_6ParamsE,"ax",@progbits
	.align	128
.text._ZN7cutlass13device_kernelIN5flash11enable_sm90INS1_16FlashAttnFwdSm90INS1_25CollectiveMainloopFwdSm90ILi2EN4cute5tupleIJNS5_1CILi1EEES8_S8_EEENS6_IJNS7_ILi128EEENS7_ILi176EEESA_EEELi128ENS_10bfloat16_tEfNS_4arch4Sm90ELb0ELb0ELb0ELb0ELb0ELb0ELb0ELb1ELb1ELb0ELb0ELb0EEENS1_21CollectiveEpilogueFwdINS6_IJSA_SA_SB_EEES9_SD_SF_Li256ELb0ELb0ELb0ELb0EEENS1_29StaticPersistentTileSchedulerILb0EEEEEEEEEvNT_6ParamsE:
        .type           _ZN7cutlass13device_kernelIN5flash11enable_sm90INS1_16FlashAttnFwdSm90INS1_25CollectiveMainloopFwdSm90ILi2EN4cute5tupleIJNS5_1CILi1EEES8_S8_EEENS6_IJNS7_ILi128EEENS7_ILi176EEESA_EEELi128ENS_10bfloat16_tEfNS_4arch4Sm90ELb0ELb0ELb0ELb0ELb0ELb0ELb0ELb1ELb1ELb0ELb0ELb0EEENS1_21CollectiveEpilogueFwdINS6_IJSA_SA_SB_EEES9_SD_SF_Li256ELb0ELb0ELb0ELb0EEENS1_29StaticPersistentTileSchedulerILb0EEEEEEEEEvNT_6ParamsE,@function
        .size           _ZN7cutlass13device_kernelIN5flash11enable_sm90INS1_16FlashAttnFwdSm90INS1_25CollectiveMainloopFwdSm90ILi2EN4cute5tupleIJNS5_1CILi1EEES8_S8_EEENS6_IJNS7_ILi128EEENS7_ILi176EEESA_EEELi128ENS_10bfloat16_tEfNS_4arch4Sm90ELb0ELb0ELb0ELb0ELb0ELb0ELb0ELb1ELb1ELb0ELb0ELb0EEENS1_21CollectiveEpilogueFwdINS6_IJSA_SA_SB_EEES9_SD_SF_Li256ELb0ELb0ELb0ELb0EEENS1_29StaticPersistentTileSchedulerILb0EEEEEEEEEvNT_6ParamsE,(.L_x_10 - _ZN7cutlass13device_kernelIN5flash11enable_sm90INS1_16FlashAttnFwdSm90INS1_25CollectiveMainloopFwdSm90ILi2EN4cute5tupleIJNS5_1CILi1EEES8_S8_EEENS6_IJNS7_ILi128EEENS7_ILi176EEESA_EEELi128ENS_10bfloat16_tEfNS_4arch4Sm90ELb0ELb0ELb0ELb0ELb0ELb0ELb0ELb1ELb1ELb0ELb0ELb0EEENS1_21CollectiveEpilogueFwdINS6_IJSA_SA_SB_EEES9_SD_SF_Li256ELb0ELb0ELb0ELb0EEENS1_29StaticPersistentTileSchedulerILb0EEEEEEEEEvNT_6ParamsE)
        .other          _ZN7cutlass13device_kernelIN5flash11enable_sm90INS1_16FlashAttnFwdSm90INS1_25CollectiveMainloopFwdSm90ILi2EN4cute5tupleIJNS5_1CILi1EEES8_S8_EEENS6_IJNS7_ILi128EEENS7_ILi176EEESA_EEELi128ENS_10bfloat16_tEfNS_4arch4Sm90ELb0ELb0ELb0ELb0ELb0ELb0ELb0ELb1ELb1ELb0ELb0ELb0EEENS1_21CollectiveEpilogueFwdINS6_IJSA_SA_SB_EEES9_SD_SF_Li256ELb0ELb0ELb0ELb0EEENS1_29StaticPersistentTileSchedulerILb0EEEEEEEEEvNT_6ParamsE,@"STO_CUDA_ENTRY STV_DEFAULT"
_ZN7cutlass13device_kernelIN5flash11enable_sm90INS1_16FlashAttnFwdSm90INS1_25CollectiveMainloopFwdSm90ILi2EN4cute5tupleIJNS5_1CILi1EEES8_S8_EEENS6_IJNS7_ILi128EEENS7_ILi176EEESA_EEELi128ENS_10bfloat16_tEfNS_4arch4Sm90ELb0ELb0ELb0ELb0ELb0ELb0ELb0ELb1ELb1ELb0ELb0ELb0EEENS1_21CollectiveEpilogueFwdINS6_IJSA_SA_SB_EEES9_SD_SF_Li256ELb0ELb0ELb0ELb0EEENS1_29StaticPersistentTileSchedulerILb0EEEEEEEEEvNT_6ParamsE:
[----:B------:R-:W-:Y:S01]  /*0000*/  LDC R1, c[0x0][0x37c] ;  /* 0x0000df00ff017b82 */ /* 0x000fe20000000800 */
[----:B------:R-:W-:Y:S05]  /*0010*/  EXIT ;  /* 0x000000000000794d */ /* 0x000fea0003800000 */
.L_x_0:
[----:B------:R-:W-:-:S00]  /*0020*/  BRA `(.L_x_0) ;  /* 0xfffffffc00fc7947 */ /* 0x000fc0000383ffff */
[----:B------:R-:W-:-:S00]  /*0030*/  NOP ;  /* 0x0000000000007918 */ /* 0x000fc00000000000 */
        /* <DEDUP_REMOVED lines=12> */
.L_x_10:


//--------------------- .text._ZN7cutlass13device_kernelIN5flash11enable_sm90INS1_16FlashAttnFwdSm90INS1_25CollectiveMainloopFwdSm90ILi2EN4cute5tupleIJNS5_1CILi2EEENS7_ILi1EEES9_EEENS6_IJNS7_ILi128EEENS7_ILi176EEESB_EEELi128ENS_10bfloat16_tEfNS_4arch4Sm90ELb0ELb0ELb0ELb0ELb0ELb0ELb0ELb1ELb1ELb0ELb0ELb0EEENS1_21CollectiveEpilogueFwdINS6_IJSB_SB_SC_EEESA_SE_SG_Li256ELb0ELb0ELb0ELb0EEENS1_29StaticPersistentTileSchedulerILb0EEEEEEEEEvNT_6ParamsE --------------------------
	.section	.text._ZN7cutlass13device_kernelIN5flash11enable_sm90INS1_16FlashAttnFwdSm90INS1_25CollectiveMainloopFwdSm90ILi2EN4cute5tupleIJNS5_1CILi2EEENS7_ILi1EEES9_EEENS6_IJNS7_ILi128EEENS7_ILi176EEESB_EEELi128ENS_10bfloat16_tEfNS_4arch4Sm90ELb0ELb0ELb0ELb0ELb0ELb0ELb0ELb1ELb1ELb0ELb0ELb0EEENS1_21CollectiveEpilogueFwdINS6_IJSB_SB_SC_EEESA_SE_SG_Li256ELb0ELb0ELb0ELb0EEENS1_29StaticPersistentTileSchedulerILb0EEEEEEEEEvNT_6ParamsE,"ax",@progbits
	.align	128
.text._ZN7cutlass13device_kernelIN5flash11enable_sm90INS1_16FlashAttnFwdSm90INS1_25CollectiveMainloopFwdSm90ILi2EN4cute5tupleIJNS5_1CILi2EEENS7_ILi1EEES9_EEENS6_IJNS7_ILi128EEENS7_ILi176EEESB_EEELi128ENS_10bfloat16_tEfNS_4arch4Sm90ELb0ELb0ELb0ELb0ELb0ELb0ELb0ELb1ELb1ELb0ELb0ELb0EEENS1_21CollectiveEpilogueFwdINS6_IJSB_SB_SC_EEESA_SE_SG_Li256ELb0ELb0ELb0ELb0EEENS1_29StaticPersistentTileSchedulerILb0EEEEEEEEEvNT_6ParamsE:
        .type           _ZN7cutlass13device_kernelIN5flash11enable_sm90INS1_16FlashAttnFwdSm90INS1_25CollectiveMainloopFwdSm90ILi2EN4cute5tupleIJNS5_1CILi2EEENS7_ILi1EEES9_EEENS6_IJNS7_ILi128EEENS7_ILi176EEESB_EEELi128ENS_10bfloat16_tEfNS_4arch4Sm90ELb0ELb0ELb0ELb0ELb0ELb0ELb0ELb1ELb1ELb0ELb0ELb0EEENS1_21CollectiveEpilogueFwdINS6_IJSB_SB_SC_EEESA_SE_SG_Li256ELb0ELb0ELb0ELb0EEENS1_29StaticPersistentTileSchedulerILb0EEEEEEEEEvNT_6ParamsE,@function
        .size           _ZN7cutlass13device_kernelIN5flash11enable_sm90INS1_16FlashAttnFwdSm90INS1_25CollectiveMainloopFwdSm90ILi2EN4cute5tupleIJNS5_1CILi2EEENS7_ILi1EEES9_EEENS6_IJNS7_ILi128EEENS7_ILi176EEESB_EEELi128ENS_10bfloat16_tEfNS_4arch4Sm90ELb0ELb0ELb0ELb0ELb0ELb0ELb0ELb1ELb1ELb0ELb0ELb0EEENS1_21CollectiveEpilogueFwdINS6_IJSB_SB_SC_EEESA_SE_SG_Li256ELb0ELb0ELb0ELb0EEENS1_29StaticPersistentTileSchedulerILb0EEEEEEEEEvNT_6ParamsE,(.L_x_11 - _ZN7cutlass13device_kernelIN5flash11enable_sm90INS1_16FlashAttnFwdSm90INS1_25CollectiveMainloopFwdSm90ILi2EN4cute5tupleIJNS5_1CILi2EEENS7_ILi1EEES9_EEENS6_IJNS7_ILi128EEENS7_ILi176EEESB_EEELi128ENS_10bfloat16_tEfNS_4arch4Sm90ELb0ELb0ELb0ELb0ELb0ELb0ELb0ELb1ELb1ELb0ELb0ELb0EEENS1_21CollectiveEpilogueFwdINS6_IJSB_SB_SC_EEESA_SE_SG_Li256ELb0ELb0ELb0ELb0EEENS1_29StaticPersistentTileSchedulerILb0EEEEEEEEEvNT_6ParamsE)
        .other          _ZN7cutlass13device_kernelIN5flash11enable_sm90INS1_16FlashAttnFwdSm90INS1_25CollectiveMainloopFwdSm90ILi2EN4cute5tupleIJNS5_1CILi2EEENS7_ILi1EEES9_EEENS6_IJNS7_ILi128EEENS7_ILi176EEESB_EEELi128ENS_10bfloat16_tEfNS_4arch4Sm90ELb0ELb0ELb0ELb0ELb0ELb0ELb0ELb1ELb1ELb0ELb0ELb0EEENS1_21CollectiveEpilogueFwdINS6_IJSB_SB_SC_EEESA_SE_SG_Li256ELb0ELb0ELb0ELb0EEENS1_29StaticPersistentTileSchedulerILb0EEEEEEEEEvNT_6ParamsE,@"STO_CUDA_ENTRY STV_DEFAULT"
_ZN7cutlass13device_kernelIN5flash11enable_sm90INS1_16FlashAttnFwdSm90INS1_25CollectiveMainloopFwdSm90ILi2EN4cute5tupleIJNS5_1CILi2EEENS7_ILi1EEES9_EEENS6_IJNS7_ILi128EEENS7_ILi176EEESB_EEELi128ENS_10bfloat16_tEfNS_4arch4Sm90ELb0ELb0ELb0ELb0ELb0ELb0ELb0ELb1ELb1ELb0ELb0ELb0EEENS1_21CollectiveEpilogueFwdINS6_IJSB_SB_SC_EEESA_SE_SG_Li256ELb0ELb0ELb0ELb0EEENS1_29StaticPersistentTileSchedulerILb0EEEEEEEEEvNT_6ParamsE:
[----:B------:R-:W-:Y:S01]  /*0000*/  LDC R1, c[0x0][0x37c] ;  /* 0x0000df00ff017b82 */ /* 0x000fe20000000800 */
[----:B------:R-:W-:Y:S05]  /*0010*/  EXIT ;  /* 0x000000000000794d */ /* 0x000fea0003800000 */
.L_x_1:
        /* <DEDUP_REMOVED lines=14> */
.L_x_11:


//--------------------- .text._ZN7cutlass13device_kernelIN5flash11enable_sm90INS1_16FlashAttnFwdSm90INS1_25CollectiveMainloopFwdSm90ILi2EN4cute5tupleIJNS5_1CILi1EEES8_S8_EEENS6_IJNS7_ILi128EEENS7_ILi176EEESA_EEELi128ENS_10bfloat16_tEfNS_4arch4Sm90ELb0ELb0ELb0ELb1ELb0ELb0ELb0ELb1ELb1ELb0ELb0ELb0EEENS1_21CollectiveEpilogueFwdINS6_IJSA_SA_SB_EEES9_SD_SF_Li256ELb1ELb0ELb0ELb0EEENS1_36VarlenDynamicPersistentTileSchedulerILi128ELi176ELi256ELi32ELb0ELb0ELb1ELb0ELb1ELb1EEEEEEEEEvNT_6ParamsE --------------------------
	.section	.text._ZN7cutlass13device_kernelIN5flash11enable_sm90INS1_16FlashAttnFwdSm90INS1_25CollectiveMainloopFwdSm90ILi2EN4cute5tupleIJNS5_1CILi1EEES8_S8_EEENS6_IJNS7_ILi128EEENS7_ILi176EEESA_EEELi128ENS_10bfloat16_tEfNS_4arch4Sm90ELb0ELb0ELb0ELb1ELb0ELb0ELb0ELb1ELb1ELb0ELb0ELb0EEENS1_21CollectiveEpilogueFwdINS6_IJSA_SA_SB_EEES9_SD_SF_Li256ELb1ELb0ELb0ELb0EEENS1_36VarlenDynamicPersistentTileSchedulerILi128ELi176ELi256ELi32ELb0ELb0ELb1ELb0ELb1ELb1EEEEEEEEEvNT_6ParamsE,"ax",@progbits
	.align	128
.text._ZN7cutlass13device_kernelIN5flash11enable_sm90INS1_16FlashAttnFwdSm90INS1_25CollectiveMainloopFwdSm90ILi2EN4cute5tupleIJNS5_1CILi1EEES8_S8_EEENS6_IJNS7_ILi128EEENS7_ILi176EEESA_EEELi128ENS_10bfloat16_tEfNS_4arch4Sm90ELb0ELb0ELb0ELb1ELb0ELb0ELb0ELb1ELb1ELb0ELb0ELb0EEENS1_21CollectiveEpilogueFwdINS6_IJSA_SA_SB_EEES9_SD_SF_Li256ELb1ELb0ELb0ELb0EEENS1_36VarlenDynamicPersistentTileSchedulerILi128ELi176ELi256ELi32ELb0ELb0ELb1ELb0ELb1ELb1EEEEEEEEEvNT_6ParamsE:
        .type           _ZN7cutlass13device_kernelIN5flash11enable_sm90INS1_16FlashAttnFwdSm90INS1_25CollectiveMainloopFwdSm90ILi2EN4cute5tupleIJNS5_1CILi1EEES8_S8_EEENS6_IJNS7_ILi128EEENS7_ILi176EEESA_EEELi128ENS_10bfloat16_tEfNS_4arch4Sm90ELb0ELb0ELb0ELb1ELb0ELb0ELb0ELb1ELb1ELb0ELb0ELb0EEENS1_21CollectiveEpilogueFwdINS6_IJSA_SA_SB_EEES9_SD_SF_Li256ELb1ELb0ELb0ELb0EEENS1_36VarlenDynamicPersistentTileSchedulerILi128ELi176ELi256ELi32ELb0ELb0ELb1ELb0ELb1ELb1EEEEEEEEEvNT_6ParamsE,@function
        .size           _ZN7cutlass13device_kernelIN5flash11enable_sm90INS1_16FlashAttnFwdSm90INS1_25CollectiveMainloopFwdSm90ILi2EN4cute5tupleIJNS5_1CILi1EEES8_S8_EEENS6_IJNS7_ILi128EEENS7_ILi176EEESA_EEELi128ENS_10bfloat16_tEfNS_4arch4Sm90ELb0ELb0ELb0ELb1ELb0ELb0ELb0ELb1ELb1ELb0ELb0ELb0EEENS1_21CollectiveEpilogueFwdINS6_IJSA_SA_SB_EEES9_SD_SF_Li256ELb1ELb0ELb0ELb0EEENS1_36VarlenDynamicPersistentTileSchedulerILi128ELi176ELi256ELi32ELb0ELb0ELb1ELb0ELb1ELb1EEEEEEEEEvNT_6ParamsE,(.L_x_12 - _ZN7cutlass13device_kernelIN5flash11enable_sm90INS1_16FlashAttnFwdSm90INS1_25CollectiveMainloopFwdSm90ILi2EN4cute5tupleIJNS5_1CILi1EEES8_S8_EEENS6_IJNS7_ILi128EEENS7_ILi176EEESA_EEELi128ENS_10bfloat16_tEfNS_4arch4Sm90ELb0ELb0ELb0ELb1ELb0ELb0ELb0ELb1ELb1ELb0ELb0ELb0EEENS1_21CollectiveEpilogueFwdINS6_IJSA_SA_SB_EEES9_SD_SF_Li256ELb1ELb0ELb0ELb0EEENS1_36VarlenDynamicPersistentTileSchedulerILi128ELi176ELi256ELi32ELb0ELb0ELb1ELb0ELb1ELb1EEEEEEEEEvNT_6ParamsE)
        .other          _ZN7cutlass13device_kernelIN5flash11enable_sm90INS1_16FlashAttnFwdSm90INS1_25CollectiveMainloopFwdSm90ILi2EN4cute5tupleIJNS5_1CILi1EEES8_S8_EEENS6_IJNS7_ILi128EEENS7_ILi176EEESA_EEELi128ENS_10bfloat16_tEfNS_4arch4Sm90ELb0ELb0ELb0ELb1ELb0ELb0ELb0ELb1ELb1ELb0ELb0ELb0EEENS1_21CollectiveEpilogueFwdINS6_IJSA_SA_SB_EEES9_SD_SF_Li256ELb1ELb0ELb0ELb0EEENS1_36VarlenDynamicPersistentTileSchedulerILi128ELi176ELi256ELi32ELb0ELb0ELb1ELb0ELb1ELb1EEEEEEEEEvNT_6ParamsE,@"STO_CUDA_ENTRY STV_DEFAULT"
_ZN7cutlass13device_kernelIN5flash11enable_sm90INS1_16FlashAttnFwdSm90INS1_25CollectiveMainloopFwdSm90ILi2EN4cute5tupleIJNS5_1CILi1EEES8_S8_EEENS6_IJNS7_ILi128EEENS7_ILi176EEESA_EEELi128ENS_10bfloat16_tEfNS_4arch4Sm90ELb0ELb0ELb0ELb1ELb0ELb0ELb0ELb1ELb1ELb0ELb0ELb0EEENS1_21CollectiveEpilogueFwdINS6_IJSA_SA_SB_EEES9_SD_SF_Li256ELb1ELb0ELb0ELb0EEENS1_36VarlenDynamicPersistentTileSchedulerILi128ELi176ELi256ELi32ELb0ELb0ELb1ELb0ELb1ELb1EEEEEEEEEvNT_6ParamsE:
[----:B------:R-:W-:Y:S01]  /*0000*/  LDC R1, c[0x0][0x37c] ;  /* 0x0000df00ff017b82 */ /* 0x000fe20000000800 */
[----:B------:R-:W-:Y:S05]  /*0010*/  EXIT ;  /* 0x000000000000794d */ /* 0x000fea0003800000 */
.L_x_2:
        /* <DEDUP_REMOVED lines=14> */
.L_x_12:


//--------------------- .text._ZN7cutlass13device_kernelIN5flash11enable_sm90INS1_16FlashAttnFwdSm90INS1_25CollectiveMainloopFwdSm90ILi2EN4cute5tupleIJNS5_1CILi1EEES8_S8_EEENS6_IJNS7_ILi128EEENS7_ILi176EEESA_EEELi128ENS_10bfloat16_tEfNS_4arch4Sm90ELb0ELb0ELb0ELb1ELb0ELb1ELb0ELb1ELb1ELb0ELb0ELb0EEENS1_21CollectiveEpilogueFwdINS6_IJSA_SA_SB_EEES9_SD_SF_Li256ELb1ELb0ELb0ELb0EEENS1_36VarlenDynamicPersistentTileSchedulerILi128ELi176ELi256ELi32ELb0ELb0ELb1ELb0ELb1ELb1EEEEEEEEEvNT_6ParamsE --------------------------
	.section	.text._ZN7cutlass13device_kernelIN5flash11enable_sm90INS1_16FlashAttnFwdSm90INS1_25CollectiveMainloopFwdSm90ILi2EN4cute5tupleIJNS5_1CILi1EEES8_S8_EEENS6_IJNS7_ILi128EEENS7_ILi176EEESA_EEELi128ENS_10bfloat16_tEfNS_4arch4Sm90ELb0ELb0ELb0ELb1ELb0ELb1ELb0ELb1ELb1ELb0ELb0ELb0EEENS1_21CollectiveEpilogueFwdINS6_IJSA_SA_SB_EEES9_SD_SF_Li256ELb1ELb0ELb0ELb0EEENS1_36VarlenDynamicPersistentTileSchedulerILi128ELi176ELi256ELi32ELb0ELb0ELb1ELb0ELb1ELb1EEEEEEEEEvNT_6ParamsE,"ax",@progbits
	.align	128
.text._ZN7cutlass13device_kernelIN5flash11enable_sm90INS1_16FlashAttnFwdSm90INS1_25CollectiveMainloopFwdSm90ILi2EN4cute5tupleIJNS5_1CILi1EEES8_S8_EEENS6_IJNS7_ILi128EEENS7_ILi176EEESA_EEELi128ENS_10bfloat16_tEfNS_4arch4Sm90ELb0ELb0ELb0ELb1ELb0ELb1ELb0ELb1ELb1ELb0ELb0ELb0EEENS1_21CollectiveEpilogueFwdINS6_IJSA_SA_SB_EEES9_SD_SF_Li256ELb1ELb0ELb0ELb0EEENS1_36VarlenDynamicPersistentTileSchedulerILi128ELi176ELi256ELi32ELb0ELb0ELb1ELb0ELb1ELb1EEEEEEEEEvNT_6ParamsE:
        .type           _ZN7cutlass13device_kernelIN5flash11enable_sm90INS1_16FlashAttnFwdSm90INS1_25CollectiveMainloopFwdSm90ILi2EN4cute5tupleIJNS5_1CILi1EEES8_S8_EEENS6_IJNS7_ILi128EEENS7_ILi176EEESA_EEELi128ENS_10bfloat16_tEfNS_4arch4Sm90ELb0ELb0ELb0ELb1ELb0ELb1ELb0ELb1ELb1ELb0ELb0ELb0EEENS1_21CollectiveEpilogueFwdINS6_IJSA_SA_SB_EEES9_SD_SF_Li256ELb1ELb0ELb0ELb0EEENS1_36VarlenDynamicPersistentTileSchedulerILi128ELi176ELi256ELi32ELb0ELb0ELb1ELb0ELb1ELb1EEEEEEEEEvNT_6ParamsE,@function
        .size           _ZN7cutlass13device_kernelIN5flash11enable_sm90INS1_16FlashAttnFwdSm90INS1_25CollectiveMainloopFwdSm90ILi2EN4cute5tupleIJNS5_1CILi1EEES8_S8_EEENS6_IJNS7_ILi128EEENS7_ILi176EEESA_EEELi128ENS_10bfloat16_tEfNS_4arch4Sm90ELb0ELb0ELb0ELb1ELb0ELb1ELb0ELb1ELb1ELb0ELb0ELb0EEENS1_21CollectiveEpilogueFwdINS6_IJSA_SA_SB_EEES9_SD_SF_Li256ELb1ELb0ELb0ELb0EEENS1_36VarlenDynamicPersistentTileSchedulerILi128ELi176ELi256ELi32ELb0ELb0ELb1ELb0ELb1ELb1EEEEEEEEEvNT_6ParamsE,(.L_x_13 - _ZN7cutlass13device_kernelIN5flash11enable_sm90INS1_16FlashAttnFwdSm90INS1_25CollectiveMainloopFwdSm90ILi2EN4cute5tupleIJNS5_1CILi1EEES8_S8_EEENS6_IJNS7_ILi128EEENS7_ILi176EEESA_EEELi128ENS_10bfloat16_tEfNS_4arch4Sm90ELb0ELb0ELb0ELb1ELb0ELb1ELb0ELb1ELb1ELb0ELb0ELb0EEENS1_21CollectiveEpilogueFwdINS6_IJSA_SA_SB_EEES9_SD_SF_Li256ELb1ELb0ELb0ELb0EEENS1_36VarlenDynamicPersistentTileSchedulerILi128ELi176ELi256ELi32ELb0ELb0ELb1ELb0ELb1ELb1EEEEEEEEEvNT_6ParamsE)
        .other          _ZN7cutlass13device_kernelIN5flash11enable_sm90INS1_16FlashAttnFwdSm90INS1_25CollectiveMainloopFwdSm90ILi2EN4cute5tupleIJNS5_1CILi1EEES8_S8_EEENS6_IJNS7_ILi128EEENS7_ILi176EEESA_EEELi128ENS_10bfloat16_tEfNS_4arch4Sm90ELb0ELb0ELb0ELb1ELb0ELb1ELb0ELb1ELb1ELb0ELb0ELb0EEENS1_21CollectiveEpilogueFwdINS6_IJSA_SA_SB_EEES9_SD_SF_Li256ELb1ELb0ELb0ELb0EEENS1_36VarlenDynamicPersistentTileSchedulerILi128ELi176ELi256ELi32ELb0ELb0ELb1ELb0ELb1ELb1EEEEEEEEEvNT_6ParamsE,@"STO_CUDA_ENTRY STV_DEFAULT"
_ZN7cutlass13device_kernelIN5flash11enable_sm90INS1_16FlashAttnFwdSm90INS1_25CollectiveMainloopFwdSm90ILi2EN4cute5tupleIJNS5_1CILi1EEES8_S8_EEENS6_IJNS7_ILi128EEENS7_ILi176EEESA_EEELi128ENS_10bfloat16_tEfNS_4arch4Sm90ELb0ELb0ELb0ELb1ELb0ELb1ELb0ELb1ELb1ELb0ELb0ELb0EEENS1_21CollectiveEpilogueFwdINS6_IJSA_SA_SB_EEES9_SD_SF_Li256ELb1ELb0ELb0ELb0EEENS1_36VarlenDynamicPersistentTileSchedulerILi128ELi176ELi256ELi32ELb0ELb0ELb1ELb0ELb1ELb1EEEEEEEEEvNT_6ParamsE:
[----:B------:R-:W-:Y:S01]  /*0000*/  LDC R1, c[0x0][0x37c] ;  /* 0x0000df00ff017b82 */ /* 0x000fe20000000800 */
[----:B------:R-:W-:Y:S05]  /*0010*/  EXIT ;  /* 0x000000000000794d */ /* 0x000fea0003800000 */
.L_x_3:
        /* <DEDUP_REMOVED lines=14> */
.L_x_13:


//--------------------- .text._ZN7cutlass13device_kernelIN5flash11enable_sm90INS1_16FlashAttnFwdSm90INS1_25CollectiveMainloopFwdSm90ILi2EN4cute5tupleIJNS5_1CILi1EEES8_S8_EEENS6_IJNS7_ILi128EEESA_SA_EEELi128ENS_10bfloat16_tEfNS_4arch4Sm90ELb0ELb1ELb0ELb0ELb0ELb0ELb0ELb1ELb1ELb0ELb0ELb0EEENS1_21CollectiveEpilogueFwdISB_S9_SC_SE_Li256ELb0ELb0ELb0ELb0EEENS1_30DynamicPersistentTileSchedulerILi256ELi32ELb0ELb0ELb1EEEEEEEEEvNT_6ParamsE --------------------------
	.section	.text._ZN7cutlass13device_kernelIN5flash11enable_sm90INS1_16FlashAttnFwdSm90INS1_25CollectiveMainloopFwdSm90ILi2EN4cute5tupleIJNS5_1CILi1EEES8_S8_EEENS6_IJNS7_ILi128EEESA_SA_EEELi128ENS_10bfloat16_tEfNS_4arch4Sm90ELb0ELb1ELb0ELb0ELb0ELb0ELb0ELb1ELb1ELb0ELb0ELb0EEENS1_21CollectiveEpilogueFwdISB_S9_SC_SE_Li256ELb0ELb0ELb0ELb0EEENS1_30DynamicPersistentTileSchedulerILi256ELi32ELb0ELb0ELb1EEEEEEEEEvNT_6ParamsE,"ax",@progbits
	.align	128
.text._ZN7cutlass13device_kernelIN5flash11enable_sm90INS1_16FlashAttnFwdSm90INS1_25CollectiveMainloopFwdSm90ILi2EN4cute5tupleIJNS5_1CILi1EEES8_S8_EEENS6_IJNS7_ILi128EEESA_SA_EEELi128ENS_10bfloat16_tEfNS_4arch4Sm90ELb0ELb1ELb0ELb0ELb0ELb0ELb0ELb1ELb1ELb0ELb0ELb0EEENS1_21CollectiveEpilogueFwdISB_S9_SC_SE_Li256ELb0ELb0ELb0ELb0EEENS1_30DynamicPersistentTileSchedulerILi256ELi32ELb0ELb0ELb1EEEEEEEEEvNT_6ParamsE:
        .type           _ZN7cutlass13device_kernelIN5flash11enable_sm90INS1_16FlashAttnFwdSm90INS1_25CollectiveMainloopFwdSm90ILi2EN4cute5tupleIJNS5_1CILi1EEES8_S8_EEENS6_IJNS7_ILi128EEESA_SA_EEELi128ENS_10bfloat16_tEfNS_4arch4Sm90ELb0ELb1ELb0ELb0ELb0ELb0ELb0ELb1ELb1ELb0ELb0ELb0EEENS1_21CollectiveEpilogueFwdISB_S9_SC_SE_Li256ELb0ELb0ELb0ELb0EEENS1_30DynamicPersistentTileSchedulerILi256ELi32ELb0ELb0ELb1EEEEEEEEEvNT_6ParamsE,@function
        .size           _ZN7cutlass13device_kernelIN5flash11enable_sm90INS1_16FlashAttnFwdSm90INS1_25CollectiveMainloopFwdSm90ILi2EN4cute5tupleIJNS5_1CILi1EEES8_S8_EEENS6_IJNS7_ILi128EEESA_SA_EEELi128ENS_10bfloat16_tEfNS_4arch4Sm90ELb0ELb1ELb0ELb0ELb0ELb0ELb0ELb1ELb1ELb0ELb0ELb0EEENS1_21CollectiveEpilogueFwdISB_S9_SC_SE_Li256ELb0ELb0ELb0ELb0EEENS1_30DynamicPersistentTileSchedulerILi256ELi32ELb0ELb0ELb1EEEEEEEEEvNT_6ParamsE,(.L_x_14 - _ZN7cutlass13device_kernelIN5flash11enable_sm90INS1_16FlashAttnFwdSm90INS1_25CollectiveMainloopFwdSm90ILi2EN4cute5tupleIJNS5_1CILi1EEES8_S8_EEENS6_IJNS7_ILi128EEESA_SA_EEELi128ENS_10bfloat16_tEfNS_4arch4Sm90ELb0ELb1ELb0ELb0ELb0ELb0ELb0ELb1ELb1ELb0ELb0ELb0EEENS1_21CollectiveEpilogueFwdISB_S9_SC_SE_Li256ELb0ELb0ELb0ELb0EEENS1_30DynamicPersistentTileSchedulerILi256ELi32ELb0ELb0ELb1EEEEEEEEEvNT_6ParamsE)
        .other          _ZN7cutlass13device_kernelIN5flash11enable_sm90INS1_16FlashAttnFwdSm90INS1_25CollectiveMainloopFwdSm90ILi2EN4cute5tupleIJNS5_1CILi1EEES8_S8_EEENS6_IJNS7_ILi128EEESA_SA_EEELi128ENS_10bfloat16_tEfNS_4arch4Sm90ELb0ELb1ELb0ELb0ELb0ELb0ELb0ELb1ELb1ELb0ELb0ELb0EEENS1_21CollectiveEpilogueFwdISB_S9_SC_SE_Li256ELb0ELb0ELb0ELb0EEENS1_30DynamicPersistentTileSchedulerILi256ELi32ELb0ELb0ELb1EEEEEEEEEvNT_6ParamsE,@"STO_CUDA_ENTRY STV_DEFAULT"
_ZN7cutlass13device_kernelIN5flash11enable_sm90INS1_16FlashAttnFwdSm90INS1_25CollectiveMainloopFwdSm90ILi2EN4cute5tupleIJNS5_1CILi1EEES8_S8_EEENS6_IJNS7_ILi128EEESA_SA_EEELi128ENS_10bfloat16_tEfNS_4arch4Sm90ELb0ELb1ELb0ELb0ELb0ELb0ELb0ELb1ELb1ELb0ELb0ELb0EEENS1_21CollectiveEpilogueFwdISB_S9_SC_SE_Li256ELb0ELb0ELb0ELb0EEENS1_30DynamicPersistentTileSchedulerILi256ELi32ELb0ELb0ELb1EEEEEEEEEvNT_6ParamsE:
[----:B------:R-:W-:Y:S01]  /*0000*/  LDC R1, c[0x0][0x37c] ;  /* 0x0000df00ff017b82 */ /* 0x000fe20000000800 */
[----:B------:R-:W-:Y:S05]  /*0010*/  EXIT ;  /* 0x000000000000794d */ /* 0x000fea0003800000 */
.L_x_4:
        /* <DEDUP_REMOVED lines=14> */
.L_x_14:


//--------------------- .text._ZN7cutlass13device_kernelIN5flash11enable_sm90INS1_16FlashAttnFwdSm90INS1_25CollectiveMainloopFwdSm90ILi2EN4cute5tupleIJNS5_1CILi1EEES8_S8_EEENS6_IJNS7_ILi128EEESA_SA_EEELi128ENS_10bfloat16_tEfNS_4arch4Sm90ELb0ELb1ELb0ELb1ELb0ELb0ELb0ELb1ELb1ELb0ELb0ELb0EEENS1_21CollectiveEpilogueFwdISB_S9_SC_SE_Li256ELb1ELb0ELb0ELb0EEENS1_36VarlenDynamicPersistentTileSchedulerILi128ELi128ELi256ELi32ELb0ELb0ELb1ELb1ELb0ELb1EEEEEEEEEvNT_6ParamsE --------------------------
	.section	.text._ZN7cutlass13device_kernelIN5flash11enable_sm90INS1_16FlashAttnFwdSm90INS1_25CollectiveMainloopFwdSm90ILi2EN4cute5tupleIJNS5_1CILi1EEES8_S8_EEENS6_IJNS7_ILi128EEESA_SA_EEELi128ENS_10bfloat16_tEfNS_4arch4Sm90ELb0ELb1ELb0ELb1ELb0ELb0ELb0ELb1ELb1ELb0ELb0ELb0EEENS1_21CollectiveEpilogueFwdISB_S9_SC_SE_Li256ELb1ELb0ELb0ELb0EEENS1_36VarlenDynamicPersistentTileSchedulerILi128ELi128ELi256ELi32ELb0ELb0ELb1ELb1ELb0ELb1EEEEEEEEEvNT_6ParamsE,"ax",@progbits
	.align	128
.text._ZN7cutlass13device_kernelIN5flash11enable_sm90INS1_16FlashAttnFwdSm90INS1_25CollectiveMainloopFwdSm90ILi2EN4cute5tupleIJNS5_1CILi1EEES8_S8_EEENS6_IJNS7_ILi128EEESA_SA_EEELi128ENS_10bfloat16_tEfNS_4arch4Sm90ELb0ELb1ELb0ELb1ELb0ELb0ELb0ELb1ELb1ELb0ELb0ELb0EEENS1_21CollectiveEpilogueFwdISB_S9_SC_SE_Li256ELb1ELb0ELb0ELb0EEENS1_36VarlenDynamicPersistentTileSchedulerILi128ELi128ELi256ELi32ELb0ELb0ELb1ELb1ELb0ELb1EEEEEEEEEvNT_6ParamsE:
        .type           _ZN7cutlass13device_kernelIN5flash11enable_sm90INS1_16FlashAttnFwdSm90INS1_25CollectiveMainloopFwdSm90ILi2EN4cute5tupleIJNS5_1CILi1EEES8_S8_EEENS6_IJNS7_ILi128EEESA_SA_EEELi128ENS_10bfloat16_tEfNS_4arch4Sm90ELb0ELb1ELb0ELb1ELb0ELb0ELb0ELb1ELb1ELb0ELb0ELb0EEENS1_21CollectiveEpilogueFwdISB_S9_SC_SE_Li256ELb1ELb0ELb0ELb0EEENS1_36VarlenDynamicPersistentTileSchedulerILi128ELi128ELi256ELi32ELb0ELb0ELb1ELb1ELb0ELb1EEEEEEEEEvNT_6ParamsE,@function
        .size           _ZN7cutlass13device_kernelIN5flash11enable_sm90INS1_16FlashAttnFwdSm90INS1_25CollectiveMainloopFwdSm90ILi2EN4cute5tupleIJNS5_1CILi1EEES8_S8_EEENS6_IJNS7_ILi128EEESA_SA_EEELi128ENS_10bfloat16_tEfNS_4arch4Sm90ELb0ELb1ELb0ELb1ELb0ELb0ELb0ELb1ELb1ELb0ELb0ELb0EEENS1_21CollectiveEpilogueFwdISB_S9_SC_SE_Li256ELb1ELb0ELb0ELb0EEENS1_36VarlenDynamicPersistentTileSchedulerILi128ELi128ELi256ELi32ELb0ELb0ELb1ELb1ELb0ELb1EEEEEEEEEvNT_6ParamsE,(.L_x_15 - _ZN7cutlass13device_kernelIN5flash11enable_sm90INS1_16FlashAttnFwdSm90INS1_25CollectiveMainloopFwdSm90ILi2EN4cute5tupleIJNS5_1CILi1EEES8_S8_EEENS6_IJNS7_ILi128EEESA_SA_EEELi128ENS_10bfloat16_tEfNS_4arch4Sm90ELb0ELb1ELb0ELb1ELb0ELb0ELb0ELb1ELb1ELb0ELb0ELb0EEENS1_21CollectiveEpilogueFwdISB_S9_SC_SE_Li256ELb1ELb0ELb0ELb0EEENS1_36VarlenDynamicPersistentTileSchedulerILi128ELi128ELi256ELi32ELb0ELb0ELb1ELb1ELb0ELb1EEEEEEEEEvNT_6ParamsE)
        .other          _ZN7cutlass13device_kernelIN5flash11enable_sm90INS1_16FlashAttnFwdSm90INS1_25CollectiveMainloopFwdSm90ILi2EN4cute5tupleIJNS5_1CILi1EEES8_S8_EEENS6_IJNS7_ILi128EEESA_SA_EEELi128ENS_10bfloat16_tEfNS_4arch4Sm90ELb0ELb1ELb0ELb1ELb0ELb0ELb0ELb1ELb1ELb0ELb0ELb0EEENS1_21CollectiveEpilogueFwdISB_S9_SC_SE_Li256ELb1ELb0ELb0ELb0EEENS1_36VarlenDynamicPersistentTileSchedulerILi128ELi128ELi256ELi32ELb0ELb0ELb1ELb1ELb0ELb1EEEEEEEEEvNT_6ParamsE,@"STO_CUDA_ENTRY STV_DEFAULT"
_ZN7cutlass13device_kernelIN5flash11enable_sm90INS1_16FlashAttnFwdSm90INS1_25CollectiveMainloopFwdSm90ILi2EN4cute5tupleIJNS5_1CILi1EEES8_S8_EEENS6_IJNS7_ILi128EEESA_SA_EEELi128ENS_10bfloat16_tEfNS_4arch4Sm90ELb0ELb1ELb0ELb1ELb0ELb0ELb0ELb1ELb1ELb0ELb0ELb0EEENS1_21CollectiveEpilogueFwdISB_S9_SC_SE_Li256ELb1ELb0ELb0ELb0EEENS1_36VarlenDynamicPersistentTileSchedulerILi128ELi128ELi256ELi32ELb0ELb0ELb1ELb1ELb0ELb1EEEEEEEEEvNT_6ParamsE:
[----:B------:R-:W-:Y:S01]  /*0000*/  LDC R1, c[0x0][0x37c] ;  /* 0x0000df00ff017b82 */ /* 0x000fe20000000800 */
[----:B------:R-:W-:Y:S05]  /*0010*/  EXIT ;  /* 0x000000000000794d */ /* 0x000fea0003800000 */
.L_x_5:
        /* <DEDUP_REMOVED lines=14> */
.L_x_15:


//--------------------- .text._ZN7cutlass13device_kernelIN5flash11enable_sm90INS1_16FlashAttnFwdSm90INS1_25CollectiveMainloopFwdSm90ILi2EN4cute5tupleIJNS5_1CILi1EEES8_S8_EEENS6_IJNS7_ILi128EEESA_SA_EEELi128ENS_10bfloat16_tEfNS_4arch4Sm90ELb0ELb1ELb0ELb1ELb0ELb1ELb0ELb1ELb1ELb0ELb0ELb0EEENS1_21CollectiveEpilogueFwdISB_S9_SC_SE_Li256ELb1ELb0ELb0ELb0EEENS1_36VarlenDynamicPersistentTileSchedulerILi128ELi128ELi256ELi32ELb0ELb0ELb1ELb1ELb0ELb1EEEEEEEEEvNT_6ParamsE --------------------------
	.section	.text._ZN7cutlass13device_kernelIN5flash11enable_sm90INS1_16FlashAttnFwdSm90INS1_25CollectiveMainloopFwdSm90ILi2EN4cute5tupleIJNS5_1CILi1EEES8_S8_EEENS6_IJNS7_ILi128EEESA_SA_EEELi128ENS_10bfloat16_tEfNS_4arch4Sm90ELb0ELb1ELb0ELb1ELb0ELb1ELb0ELb1ELb1ELb0ELb0ELb0EEENS1_21CollectiveEpilogueFwdISB_S9_SC_SE_Li256ELb1ELb0ELb0ELb0EEENS1_36VarlenDynamicPersistentTileSchedulerILi128ELi128ELi256ELi32ELb0ELb0ELb1ELb1ELb0ELb1EEEEEEEEEvNT_6ParamsE,"ax",@progbits
	.align	128
.text._ZN7cutlass13device_kernelIN5flash11enable_sm90INS1_16FlashAttnFwdSm90INS1_25CollectiveMainloopFwdSm90ILi2EN4cute5tupleIJNS5_1CILi1EEES8_S8_EEENS6_IJNS7_ILi128EEESA_SA_EEELi128ENS_10bfloat16_tEfNS_4arch4Sm90ELb0ELb1ELb0ELb1ELb0ELb1ELb0ELb1ELb1ELb0ELb0ELb0EEENS1_21CollectiveEpilogueFwdISB_S9_SC_SE_Li256ELb1ELb0ELb0ELb0EEENS1_36VarlenDynamicPersistentTileSchedulerILi128ELi128ELi256ELi32ELb0ELb0ELb1ELb1ELb0ELb1EEEEEEEEEvNT_6ParamsE:
        .type           _ZN7cutlass13device_kernelIN5flash11enable_sm90INS1_16FlashAttnFwdSm90INS1_25CollectiveMainloopFwdSm90ILi2EN4cute5tupleIJNS5_1CILi1EEES8_S8_EEENS6_IJNS7_ILi128EEESA_SA_EEELi128ENS_10bfloat16_tEfNS_4arch4Sm90ELb0ELb1ELb0ELb1ELb0ELb1ELb0ELb1ELb1ELb0ELb0ELb0EEENS1_21CollectiveEpilogueFwdISB_S9_SC_SE_Li256ELb1ELb0ELb0ELb0EEENS1_36VarlenDynamicPersistentTileSchedulerILi128ELi128ELi256ELi32ELb0ELb0ELb1ELb1ELb0ELb1EEEEEEEEEvNT_6ParamsE,@function
        .size           _ZN7cutlass13device_kernelIN5flash11enable_sm90INS1_16FlashAttnFwdSm90INS1_25CollectiveMainloopFwdSm90ILi2EN4cute5tupleIJNS5_1CILi1EEES8_S8_EEENS6_IJNS7_ILi128EEESA_SA_EEELi128ENS_10bfloat16_tEfNS_4arch4Sm90ELb0ELb1ELb0ELb1ELb0ELb1ELb0ELb1ELb1ELb0ELb0ELb0EEENS1_21CollectiveEpilogueFwdISB_S9_SC_SE_Li256ELb1ELb0ELb0ELb0EEENS1_36VarlenDynamicPersistentTileSchedulerILi128ELi128ELi256ELi32ELb0ELb0ELb1ELb1ELb0ELb1EEEEEEEEEvNT_6ParamsE,(.L_x_16 - _ZN7cutlass13device_kernelIN5flash11enable_sm90INS1_16FlashAttnFwdSm90INS1_25CollectiveMainloopFwdSm90ILi2EN4cute5tupleIJNS5_1CILi1EEES8_S8_EEENS6_IJNS7_ILi128EEESA_SA_EEELi128ENS_10bfloat16_tEfNS_4arch4Sm90ELb0ELb1ELb0ELb1ELb0ELb1ELb0ELb1ELb1ELb0ELb0ELb0EEENS1_21CollectiveEpilogueFwdISB_S9_SC_SE_Li256ELb1ELb0ELb0ELb0EEENS1_36VarlenDynamicPersistentTileSchedulerILi128ELi128ELi256ELi32ELb0ELb0ELb1ELb1ELb0ELb1EEEEEEEEEvNT_6ParamsE)
        .other          _ZN7cutlass13device_kernelIN5flash11enable_sm90INS1_16FlashAttnFwdSm90INS1_25CollectiveMainloopFwdSm90ILi2EN4cute5tupleIJNS5_1CILi1EEES8_S8_EEENS6_IJNS7_ILi128EEESA_SA_EEELi128ENS_10bfloat16_tEfNS_4arch4Sm90ELb0ELb1ELb0ELb1ELb0ELb1ELb0ELb1ELb1ELb0ELb0ELb0EEENS1_21CollectiveEpilogueFwdISB_S9_SC_SE_Li256ELb1ELb0ELb0ELb0EEENS1_36VarlenDynamicPersistentTileSchedulerILi128ELi128ELi256ELi32ELb0ELb0ELb1ELb1ELb0ELb1EEEEEEEEEvNT_6ParamsE,@"STO_CUDA_ENTRY STV_DEFAULT"
_ZN7cutlass13device_kernelIN5flash11enable_sm90INS1_16FlashAttnFwdSm90INS1_25CollectiveMainloopFwdSm90ILi2EN4cute5tupleIJNS5_1CILi1EEES8_S8_EEENS6_IJNS7_ILi128EEESA_SA_EEELi128ENS_10bfloat16_tEfNS_4arch4Sm90ELb0ELb1ELb0ELb1ELb0ELb1ELb0ELb1ELb1ELb0ELb0ELb0EEENS1_21CollectiveEpilogueFwdISB_S9_SC_SE_Li256ELb1ELb0ELb0ELb0EEENS1_36VarlenDynamicPersistentTileSchedulerILi128ELi128ELi256ELi32ELb0ELb0ELb1ELb1ELb0ELb1EEEEEEEEEvNT_6ParamsE:
[----:B------:R-:W-:Y:S01]  /*0000*/  LDC R1, c[0x0][0x37c] ;  /* 0x0000df00ff017b82 */ /* 0x000fe20000000800 */
[----:B------:R-:W-:Y:S05]  /*0010*/  EXIT ;  /* 0x000000000000794d */ /* 0x000fea0003800000 */
.L_x_6:
        /* <DEDUP_REMOVED lines=14> */
.L_x_16:


//--------------------- .text._ZN7cutlass13device_kernelIN5flash11enable_sm90INS1_16FlashAttnFwdSm90INS1_25CollectiveMainloopFwdSm90ILi2EN4cute5tupleIJNS5_1CILi1EEES8_S8_EEENS6_IJNS7_ILi128EEESA_SA_EEELi128ENS_10bfloat16_tEfNS_4arch4Sm90ELb1ELb0ELb0ELb0ELb0ELb0ELb0ELb1ELb1ELb0ELb0ELb0EEENS1_21CollectiveEpilogueFwdISB_S9_SC_SE_Li256ELb0ELb0ELb0ELb0EEENS1_30DynamicPersistentTileSchedulerILi256ELi32ELb0ELb0ELb1EEEEEEEEEvNT_6ParamsE --------------------------
	.section	.text._ZN7cutlass13device_kernelIN5flash11enable_sm90INS1_16FlashAttnFwdSm90INS1_25CollectiveMainloopFwdSm90ILi2EN4cute5tupleIJNS5_1CILi1EEES8_S8_EEENS6_IJNS7_ILi128EEESA_SA_EEELi128ENS_10bfloat16_tEfNS_4arch4Sm90ELb1ELb0ELb0ELb0ELb0ELb0ELb0ELb1ELb1ELb0ELb0ELb0EEENS1_21CollectiveEpilogueFwdISB_S9_SC_SE_Li256ELb0ELb0ELb0ELb0EEENS1_30DynamicPersistentTileSchedulerILi256ELi32ELb0ELb0ELb1EEEEEEEEEvNT_6ParamsE,"ax",@progbits
	.align	128
.text._ZN7cutlass13device_kernelIN5flash11enable_sm90INS1_16FlashAttnFwdSm90INS1_25CollectiveMainloopFwdSm90ILi2EN4cute5tupleIJNS5_1CILi1EEES8_S8_EEENS6_IJNS7_ILi128EEESA_SA_EEELi128ENS_10bfloat16_tEfNS_4arch4Sm90ELb1ELb0ELb0ELb0ELb0ELb0ELb0ELb1ELb1ELb0ELb0ELb0EEENS1_21CollectiveEpilogueFwdISB_S9_SC_SE_Li256ELb0ELb0ELb0ELb0EEENS1_30DynamicPersistentTileSchedulerILi256ELi32ELb0ELb0ELb1EEEEEEEEEvNT_6ParamsE:
        .type           _ZN7cutlass13device_kernelIN5flash11enable_sm90INS1_16FlashAttnFwdSm90INS1_25CollectiveMainloopFwdSm90ILi2EN4cute5tupleIJNS5_1CILi1EEES8_S8_EEENS6_IJNS7_ILi128EEESA_SA_EEELi128ENS_10bfloat16_tEfNS_4arch4Sm90ELb1ELb0ELb0ELb0ELb0ELb0ELb0ELb1ELb1ELb0ELb0ELb0EEENS1_21CollectiveEpilogueFwdISB_S9_SC_SE_Li256ELb0ELb0ELb0ELb0EEENS1_30DynamicPersistentTileSchedulerILi256ELi32ELb0ELb0ELb1EEEEEEEEEvNT_6ParamsE,@function
        .size           _ZN7cutlass13device_kernelIN5flash11enable_sm90INS1_16FlashAttnFwdSm90INS1_25CollectiveMainloopFwdSm90ILi2EN4cute5tupleIJNS5_1CILi1EEES8_S8_EEENS6_IJNS7_ILi128EEESA_SA_EEELi128ENS_10bfloat16_tEfNS_4arch4Sm90ELb1ELb0ELb0ELb0ELb0ELb0ELb0ELb1ELb1ELb0ELb0ELb0EEENS1_21CollectiveEpilogueFwdISB_S9_SC_SE_Li256ELb0ELb0ELb0ELb0EEENS1_30DynamicPersistentTileSchedulerILi256ELi32ELb0ELb0ELb1EEEEEEEEEvNT_6ParamsE,(.L_x_17 - _ZN7cutlass13device_kernelIN5flash11enable_sm90INS1_16FlashAttnFwdSm90INS1_25CollectiveMainloopFwdSm90ILi2EN4cute5tupleIJNS5_1CILi1EEES8_S8_EEENS6_IJNS7_ILi128EEESA_SA_EEELi128ENS_10bfloat16_tEfNS_4arch4Sm90ELb1ELb0ELb0ELb0ELb0ELb0ELb0ELb1ELb1ELb0ELb0ELb0EEENS1_21CollectiveEpilogueFwdISB_S9_SC_SE_Li256ELb0ELb0ELb0ELb0EEENS1_30DynamicPersistentTileSchedulerILi256ELi32ELb0ELb0ELb1EEEEEEEEEvNT_6ParamsE)
        .other          _ZN7cutlass13device_kernelIN5flash11enable_sm90INS1_16FlashAttnFwdSm90INS1_25CollectiveMainloopFwdSm90ILi2EN4cute5tupleIJNS5_1CILi1EEES8_S8_EEENS6_IJNS7_ILi128EEESA_SA_EEELi128ENS_10bfloat16_tEfNS_4arch4Sm90ELb1ELb0ELb0ELb0ELb0ELb0ELb0ELb1ELb1ELb0ELb0ELb0EEENS1_21CollectiveEpilogueFwdISB_S9_SC_SE_Li256ELb0ELb0ELb0ELb0EEENS1_30DynamicPersistentTileSchedulerILi256ELi32ELb0ELb0ELb1EEEEEEEEEvNT_6ParamsE,@"STO_CUDA_ENTRY STV_DEFAULT"
_ZN7cutlass13device_kernelIN5flash11enable_sm90INS1_16FlashAttnFwdSm90INS1_25CollectiveMainloopFwdSm90ILi2EN4cute5tupleIJNS5_1CILi1EEES8_S8_EEENS6_IJNS7_ILi128EEESA_SA_EEELi128ENS_10bfloat16_tEfNS_4arch4Sm90ELb1ELb0ELb0ELb0ELb0ELb0ELb0ELb1ELb1ELb0ELb0ELb0EEENS1_21CollectiveEpilogueFwdISB_S9_SC_SE_Li256ELb0ELb0ELb0ELb0EEENS1_30DynamicPersistentTileSchedulerILi256ELi32ELb0ELb0ELb1EEEEEEEEEvNT_6ParamsE:
[----:B------:R-:W-:Y:S01]  /*0000*/  LDC R1, c[0x0][0x37c] ;  /* 0x0000df00ff017b82 */ /* 0x000fe20000000800 */
[----:B------:R-:W-:Y:S05]  /*0010*/  EXIT ;  /* 0x000000000000794d */ /* 0x000fea0003800000 */
.L_x_7:
        /* <DEDUP_REMOVED lines=14> */
.L_x_17:


//--------------------- .text._ZN7cutlass13device_kernelIN5flash11enable_sm90INS1_16FlashAttnFwdSm90INS1_25CollectiveMainloopFwdSm90ILi2EN4cute5tupleIJNS5_1CILi1EEES8_S8_EEENS6_IJNS7_ILi128EEESA_SA_EEELi128ENS_10bfloat16_tEfNS_4arch4Sm90ELb1ELb0ELb0ELb1ELb0ELb0ELb0ELb1ELb1ELb0ELb0ELb0EEENS1_21CollectiveEpilogueFwdISB_S9_SC_SE_Li256ELb1ELb0ELb0ELb0EEENS1_36VarlenDynamicPersistentTileSchedulerILi128ELi128ELi256ELi32ELb0ELb0ELb1ELb1ELb1ELb1EEEEEEEEEvNT_6ParamsE --------------------------
	.section	.text._ZN7cutlass13device_kernelIN5flash11enable_sm90INS1_16FlashAttnFwdSm90INS1_25CollectiveMainloopFwdSm90ILi2EN4cute5tupleIJNS5_1CILi1EEES8_S8_EEENS6_IJNS7_ILi128EEESA_SA_EEELi128ENS_10bfloat16_tEfNS_4arch4Sm90ELb1ELb0ELb0ELb1ELb0ELb0ELb0ELb1ELb1ELb0ELb0ELb0EEENS1_21CollectiveEpilogueFwdISB_S9_SC_SE_Li256ELb1ELb0ELb0ELb0EEENS1_36VarlenDynamicPersistentTileSchedulerILi128ELi128ELi256ELi32ELb0ELb0ELb1ELb1ELb1ELb1EEEEEEEEEvNT_6ParamsE,"ax",@progbits
	.align	128
.text._ZN7cutlass13device_kernelIN5flash11enable_sm90INS1_16FlashAttnFwdSm90INS1_25CollectiveMainloopFwdSm90ILi2EN4cute5tupleIJNS5_1CILi1EEES8_S8_EEENS6_IJNS7_ILi128EEESA_SA_EEELi128ENS_10bfloat16_tEfNS_4arch4Sm90ELb1ELb0ELb0ELb1ELb0ELb0ELb0ELb1ELb1ELb0ELb0ELb0EEENS1_21CollectiveEpilogueFwdISB_S9_SC_SE_Li256ELb1ELb0ELb0ELb0EEENS1_36VarlenDynamicPersistentTileSchedulerILi128ELi128ELi256ELi32ELb0ELb0ELb1ELb1ELb1ELb1EEEEEEEEEvNT_6ParamsE:
        .type           _ZN7cutlass13device_kernelIN5flash11enable_sm90INS1_16FlashAttnFwdSm90INS1_25CollectiveMainloopFwdSm90ILi2EN4cute5tupleIJNS5_1CILi1EEES8_S8_EEENS6_IJNS7_ILi128EEESA_SA_EEELi128ENS_10bfloat16_tEfNS_4arch4Sm90ELb1ELb0ELb0ELb1ELb0ELb0ELb0ELb1ELb1ELb0ELb0ELb0EEENS1_21CollectiveEpilogueFwdISB_S9_SC_SE_Li256ELb1ELb0ELb0ELb0EEENS1_36VarlenDynamicPersistentTileSchedulerILi128ELi128ELi256ELi32ELb0ELb0ELb1ELb1ELb1ELb1EEEEEEEEEvNT_6ParamsE,@function
        .size           _ZN7cutlass13device_kernelIN5flash11enable_sm90INS1_16FlashAttnFwdSm90INS1_25CollectiveMainloopFwdSm90ILi2EN4cute5tupleIJNS5_1CILi1EEES8_S8_EEENS6_IJNS7_ILi128EEESA_SA_EEELi128ENS_10bfloat16_tEfNS_4arch4Sm90ELb1ELb0ELb0ELb1ELb0ELb0ELb0ELb1ELb1ELb0ELb0ELb0EEENS1_21CollectiveEpilogueFwdISB_S9_SC_SE_Li256ELb1ELb0ELb0ELb0EEENS1_36VarlenDynamicPersistentTileSchedulerILi128ELi128ELi256ELi32ELb0ELb0ELb1ELb1ELb1ELb1EEEEEEEEEvNT_6ParamsE,(.L_x_18 - _ZN7cutlass13device_kernelIN5flash11enable_sm90INS1_16FlashAttnFwdSm90INS1_25CollectiveMainloopFwdSm90ILi2EN4cute5tupleIJNS5_1CILi1EEES8_S8_EEENS6_IJNS7_ILi128EEESA_SA_EEELi128ENS_10bfloat16_tEfNS_4arch4Sm90ELb1ELb0ELb0ELb1ELb0ELb0ELb0ELb1ELb1ELb0ELb0ELb0EEENS1_21CollectiveEpilogueFwdISB_S9_SC_SE_Li256ELb1ELb0ELb0ELb0EEENS1_36VarlenDynamicPersistentTileSchedulerILi128ELi128ELi256ELi32ELb0ELb0ELb1ELb1ELb1ELb1EEEEEEEEEvNT_6ParamsE)
        .other          _ZN7cutlass13device_kernelIN5flash11enable_sm90INS1_16FlashAttnFwdSm90INS1_25CollectiveMainloopFwdSm90ILi2EN4cute5tupleIJNS5_1CILi1EEES8_S8_EEENS6_IJNS7_ILi128EEESA_SA_EEELi128ENS_10bfloat16_tEfNS_4arch4Sm90ELb1ELb0ELb0ELb1ELb0ELb0ELb0ELb1ELb1ELb0ELb0ELb0EEENS1_21CollectiveEpilogueFwdISB_S9_SC_SE_Li256ELb1ELb0ELb0ELb0EEENS1_36VarlenDynamicPersistentTileSchedulerILi128ELi128ELi256ELi32ELb0ELb0ELb1ELb1ELb1ELb1EEEEEEEEEvNT_6ParamsE,@"STO_CUDA_ENTRY STV_DEFAULT"
_ZN7cutlass13device_kernelIN5flash11enable_sm90INS1_16FlashAttnFwdSm90INS1_25CollectiveMainloopFwdSm90ILi2EN4cute5tupleIJNS5_1CILi1EEES8_S8_EEENS6_IJNS7_ILi128EEESA_SA_EEELi128ENS_10bfloat16_tEfNS_4arch4Sm90ELb1ELb0ELb0ELb1ELb0ELb0ELb0ELb1ELb1ELb0ELb0ELb0EEENS1_21CollectiveEpilogueFwdISB_S9_SC_SE_Li256ELb1ELb0ELb0ELb0EEENS1_36VarlenDynamicPersistentTileSchedulerILi128ELi128ELi256ELi32ELb0ELb0ELb1ELb1ELb1ELb1EEEEEEEEEvNT_6ParamsE:
[----:B------:R-:W-:Y:S01]  /*0000*/  LDC R1, c[0x0][0x37c] ;  /* 0x0000df00ff017b82 */ /* 0x000fe20000000800 */
[----:B------:R-:W-:Y:S05]  /*0010*/  EXIT ;  /* 0x000000000000794d */ /* 0x000fea0003800000 */
.L_x_8:
        /* <DEDUP_REMOVED lines=14> */
.L_x_18:


//--------------------- .text._ZN7cutlass13device_kernelIN5flash11enable_sm90INS1_16FlashAttnFwdSm90INS1_25CollectiveMainloopFwdSm90ILi2EN4cute5tupleIJNS5_1CILi1EEES8_S8_EEENS6_IJNS7_ILi128EEESA_SA_EEELi128ENS_10bfloat16_tEfNS_4arch4Sm90ELb1ELb0ELb0ELb1ELb0ELb1ELb0ELb1ELb1ELb0ELb0ELb0EEENS1_21CollectiveEpilogueFwdISB_S9_SC_SE_Li256ELb1ELb0ELb0ELb0EEENS1_36VarlenDynamicPersistentTileSchedulerILi128ELi128ELi256ELi32ELb0ELb0ELb1ELb1ELb1ELb1EEEEEEEEEvNT_6ParamsE --------------------------
	.section	.text._ZN7cutlass13device_kernelIN5flash11enable_sm90INS1_16FlashAttnFwdSm90INS1_25CollectiveMainloopFwdSm90ILi2EN4cute5tupleIJNS5_1CILi1EEES8_S8_EEENS6_IJNS7_ILi128EEESA_SA_EEELi128ENS_10bfloat16_tEfNS_4arch4Sm90ELb1ELb0ELb0ELb1ELb0ELb1ELb0ELb1ELb1ELb0ELb0ELb0EEENS1_21CollectiveEpilogueFwdISB_S9_SC_SE_Li256ELb1ELb0ELb0ELb0EEENS1_36VarlenDynamicPersistentTileSchedulerILi128ELi128ELi256ELi32ELb0ELb0ELb1ELb1ELb1ELb1EEEEEEEEEvNT_6ParamsE,"ax",@progbits
	.align	128
.text._ZN7cutlass13device_kernelIN5flash11enable_sm90INS1_16FlashAttnFwdSm90INS1_25CollectiveMainloopFwdSm90ILi2EN4cute5tupleIJNS5_1CILi1EEES8_S8_EEENS6_IJNS7_ILi128EEESA_SA_EEELi128ENS_10bfloat16_tEfNS_4arch4Sm90ELb1ELb0ELb0ELb1ELb0ELb1ELb0ELb1ELb1ELb0ELb0ELb0EEENS1_21CollectiveEpilogueFwdISB_S9_SC_SE_Li256ELb1ELb0ELb0ELb0EEENS1_36VarlenDynamicPersistentTileSchedulerILi128ELi128ELi256ELi32ELb0ELb0ELb1ELb1ELb1ELb1EEEEEEEEEvNT_6ParamsE:
        .type           _ZN7cutlass13device_kernelIN5flash11enable_sm90INS1_16FlashAttnFwdSm90INS1_25CollectiveMainloopFwdSm90ILi2EN4cute5tupleIJNS5_1CILi1EEES8_S8_EEENS6_IJNS7_ILi128EEESA_SA_EEELi128ENS_10bfloat16_tEfNS_4arch4Sm90ELb1ELb0ELb0ELb1ELb0ELb1ELb0ELb1ELb1ELb0ELb0ELb0EEENS1_21CollectiveEpilogueFwdISB_S9_SC_SE_Li256ELb1ELb0ELb0ELb0EEENS1_36VarlenDynamicPersistentTileSchedulerILi128ELi128ELi256ELi32ELb0ELb0ELb1ELb1ELb1ELb1EEEEEEEEEvNT_6ParamsE,@function
        .size           _ZN7cutlass13device_kernelIN5flash11enable_sm90INS1_16FlashAttnFwdSm90INS1_25CollectiveMainloopFwdSm90ILi2EN4cute5tupleIJNS5_1CILi1EEES8_S8_EEENS6_IJNS7_ILi128EEESA_SA_EEELi128ENS_10bfloat16_tEfNS_4arch4Sm90ELb1ELb0ELb0ELb1ELb0ELb1ELb0ELb1ELb1ELb0ELb0ELb0EEENS1_21CollectiveEpilogueFwdISB_S9_SC_SE_Li256ELb1ELb0ELb0ELb0EEENS1_36VarlenDynamicPersistentTileSchedulerILi128ELi128ELi256ELi32ELb0ELb0ELb1ELb1ELb1ELb1EEEEEEEEEvNT_6ParamsE,(.L_x_19 - _ZN7cutlass13device_kernelIN5flash11enable_sm90INS1_16FlashAttnFwdSm90INS1_25CollectiveMainloopFwdSm90ILi2EN4cute5tupleIJNS5_1CILi1EEES8_S8_EEENS6_IJNS7_ILi128EEESA_SA_EEELi128ENS_10bfloat16_tEfNS_4arch4Sm90ELb1ELb0ELb0ELb1ELb0ELb1ELb0ELb1ELb1ELb0ELb0ELb0EEENS1_21CollectiveEpilogueFwdISB_S9_SC_SE_Li256ELb1ELb0ELb0ELb0EEENS1_36VarlenDynamicPersistentTileSchedulerILi128ELi128ELi256ELi32ELb0ELb0ELb1ELb1ELb1ELb1EEEEEEEEEvNT_6ParamsE)
        .other          _ZN7cutlass13device_kernelIN5flash11enable_sm90INS1_16FlashAttnFwdSm90INS1_25CollectiveMainloopFwdSm90ILi2EN4cute5tupleIJNS5_1CILi1EEES8_S8_EEENS6_IJNS7_ILi128EEESA_SA_EEELi128ENS_10bfloat16_tEfNS_4arch4Sm90ELb1ELb0ELb0ELb1ELb0ELb1ELb0ELb1ELb1ELb0ELb0ELb0EEENS1_21CollectiveEpilogueFwdISB_S9_SC_SE_Li256ELb1ELb0ELb0ELb0EEENS1_36VarlenDynamicPersistentTileSchedulerILi128ELi128ELi256ELi32ELb0ELb0ELb1ELb1ELb1ELb1EEEEEEEEEvNT_6ParamsE,@"STO_CUDA_ENTRY STV_DEFAULT"
_ZN7cutlass13device_kernelIN5flash11enable_sm90INS1_16FlashAttnFwdSm90INS1_25CollectiveMainloopFwdSm90ILi2EN4cute5tupleIJNS5_1CILi1EEES8_S8_EEENS6_IJNS7_ILi128EEESA_SA_EEELi128ENS_10bfloat16_tEfNS_4arch4Sm90ELb1ELb0ELb0ELb1ELb0ELb1ELb0ELb1ELb1ELb0ELb0ELb0EEENS1_21CollectiveEpilogueFwdISB_S9_SC_SE_Li256ELb1ELb0ELb0ELb0EEENS1_36VarlenDynamicPersistentTileSchedulerILi128ELi128ELi256ELi32ELb0ELb0ELb1ELb1ELb1ELb1EEEEEEEEEvNT_6ParamsE:
[----:B------:R-:W-:Y:S01]  /*0000*/  LDC R1, c[0x0][0x37c] ;  /* 0x0000df00ff017b82 */ /* 0x000fe20000000800 */
[----:B------:R-:W-:Y:S05]  /*0010*/  EXIT ;  /* 0x000000000000794d */ /* 0x000fea0003800000 */
.L_x_9:
        /* <DEDUP_REMOVED lines=14> */
.L_x_19:


//--------------------- .nv.shared.reserved.0     --------------------------
	.section	.nv.shared.reserved.0,"aw",@nobits
	.weak		__nv_reservedSMEM_offset_0_alias
	.size		__nv_reservedSMEM_offset_0_alias, 0, 64
	.other		__nv_reservedSMEM_offset_0_alias,@"STO_CUDA_RESERVED_SHARED STV_DEFAULT"
__nv_reservedSMEM_offset_0_alias:
	.zero		0
	.zero		64


//--------------------- .nv.global                --------------------------
	.section	.nv.global,"aw",@nobits
.nv.global:
	.type		_ZN66_INTERNAL_7e94649a_30_flash_fwd_hdim128_bf16_sm90_cu_f3e6f9ee_30824cute1_E,@object
	.size		_ZN66_INTERNAL_7e94649a_30_flash_fwd_hdim128_bf16_sm90_cu_f3e6f9ee_30824cute1_E,(_ZN66_INTERNAL_7e94649a_30_flash_fwd_hdim128_bf16_sm90_cu_f3e6f9ee_30824cuda3std3__45__cpo6cbeginE - _ZN66_INTERNAL_7e94649a_30_flash_fwd_hdim128_bf16_sm90_cu_f3e6f9ee_30824cute1_E)
_ZN66_INTERNAL_7e94649a_30_flash_fwd_hdim128_bf16_sm90_cu_f3e6f9ee_30824cute1_E:
	.zero		1
	.type		_ZN66_INTERNAL_7e94649a_30_flash_fwd_hdim128_bf16_sm90_cu_f3e6f9ee_30824cuda3std3__45__cpo6cbeginE,@object
	.size		_ZN66_INTERNAL_7e94649a_30_flash_fwd_hdim128_bf16_sm90_cu_f3e6f9ee_30824cuda3std3__45__cpo6cbeginE,(_ZN66_INTERNAL_7e94649a_30_flash_fwd_hdim128_bf16_sm90_cu_f3e6f9ee_30824cuda3std3__48in_placeE - _ZN66_INTERNAL_7e94649a_30_flash_fwd_hdim128_bf16_sm90_cu_f3e6f9ee_30824cuda3std3__45__cpo6cbeginE)
_ZN66_INTERNAL_7e94649a_30_flash_fwd_hdim128_bf16_sm90_cu_f3e6f9ee_30824cuda3std3__45__cpo6cbeginE:
	.zero		1
	.type		_ZN66_INTERNAL_7e94649a_30_flash_fwd_hdim128_bf16_sm90_cu_f3e6f9ee_30824cuda3std3__48in_placeE,@object
	.size		_ZN66_INTERNAL_7e94649a_30_flash_fwd_hdim128_bf16_sm90_cu_f3e6f9ee_30824cuda3std3__48in_placeE,(_ZN66_INTERNAL_7e94649a_30_flash_fwd_hdim128_bf16_sm90_cu_f3e6f9ee_30824cuda3std6ranges3__45__cpo9iter_moveE - _ZN66_INTERNAL_7e94649a_30_flash_fwd_hdim128_bf16_sm90_cu_f3e6f9ee_30824cuda3std3__48in_placeE)
_ZN66_INTERNAL_7e94649a_30_flash_fwd_hdim128_bf16_sm90_cu_f3e6f9ee_30824cuda3std3__48in_placeE:
	.zero		1
	.type		_ZN66_INTERNAL_7e94649a_30_flash_fwd_hdim128_bf16_sm90_cu_f3e6f9ee_30824cuda3std6ranges3__45__cpo9iter_moveE,@object
	.size		_ZN66_INTERNAL_7e94649a_30_flash_fwd_hdim128_bf16_sm90_cu_f3e6f9ee_30824cuda3std6ranges3__45__cpo9iter_moveE,(_ZN66_INTERNAL_7e94649a_30_flash_fwd_hdim128_bf16_sm90_cu_f3e6f9ee_30824cuda3std3__45__cpo5beginE - _ZN66_INTERNAL_7e94649a_30_flash_fwd_hdim128_bf16_sm90_cu_f3e6f9ee_30824cuda3std6ranges3__45__cpo9iter_moveE)
_ZN66_INTERNAL_7e94649a_30_flash_fwd_hdim128_bf16_sm90_cu_f3e6f9ee_30824cuda3std6ranges3__45__cpo9iter_moveE:
	.zero		1
	.type		_ZN66_INTERNAL_7e94649a_30_flash_fwd_hdim128_bf16_sm90_cu_f3e6f9ee_30824cuda3std3__45__cpo5beginE,@object
	.size		_ZN66_INTERNAL_7e94649a_30_flash_fwd_hdim128_bf16_sm90_cu_f3e6f9ee_30824cuda3std3__45__cpo5beginE,(_ZN66_INTERNAL_7e94649a_30_flash_fwd_hdim128_bf16_sm90_cu_f3e6f9ee_30824cuda3std3__468_GLOBAL__N__7e94649a_30_flash_fwd_hdim128_bf16_sm90_cu_f3e6f9ee_30826ignoreE - _ZN66_INTERNAL_7e94649a_30_flash_fwd_hdim128_bf16_sm90_cu_f3e6f9ee_30824cuda3std3__45__cpo5beginE)
_ZN66_INTERNAL_7e94649a_30_flash_fwd_hdim128_bf16_sm90_cu_f3e6f9ee_30824cuda3std3__45__cpo5beginE:
	.zero		1
	.type		_ZN66_INTERNAL_7e94649a_30_flash_fwd_hdim128_bf16_sm90_cu_f3e6f9ee_30824cuda3std3__468_GLOBAL__N__7e94649a_30_flash_fwd_hdim128_bf16_sm90_cu_f3e6f9ee_30826ignoreE,@object
	.size		_ZN66_INTERNAL_7e94649a_30_flash_fwd_hdim128_bf16_sm90_cu_f3e6f9ee_30824cuda3std3__468_GLOBAL__N__7e94649a_30_flash_fwd_hdim128_bf16_sm90_cu_f3e6f9ee_30826ignoreE,(_ZN66_INTERNAL_7e94649a_30_flash_fwd_hdim128_bf16_sm90_cu_f3e6f9ee_30824cute7productE - _ZN66_INTERNAL_7e94649a_30_flash_fwd_hdim128_bf16_sm90_cu_f3e6f9ee_30824cuda3std3__468_GLOBAL__N__7e94649a_30_flash_fwd_hdim128_bf16_sm90_cu_f3e6f9ee_30826ignoreE)
_ZN66_INTERNAL_7e94649a_30_flash_fwd_hdim128_bf16_sm90_cu_f3e6f9ee_30824cuda3std3__468_GLOBAL__N__7e94649a_30_flash_fwd_hdim128_bf16_sm90_cu_f3e6f9ee_30826ignoreE:
	.zero		1
	.type		_ZN66_INTERNAL_7e94649a_30_flash_fwd_hdim128_bf16_sm90_cu_f3e6f9ee_30824cute7productE,@object
	.size		_ZN66_INTERNAL_7e94649a_30_flash_fwd_hdim128_bf16_sm90_cu_f3e6f9ee_30824cute7productE,(_ZN66_INTERNAL_7e94649a_30_flash_fwd_hdim128_bf16_sm90_cu_f3e6f9ee_30824cuda3std3__45__cpo3endE - _ZN66_INTERNAL_7e94649a_30_flash_fwd_hdim128_bf16_sm90_cu_f3e6f9ee_30824cute7productE)
_ZN66_INTERNAL_7e94649a_30_flash_fwd_hdim128_bf16_sm90_cu_f3e6f9ee_30824cute7productE:
	.zero		1
	.type		_ZN66_INTERNAL_7e94649a_30_flash_fwd_hdim128_bf16_sm90_cu_f3e6f9ee_30824cuda3std3__45__cpo3endE,@object
	.size		_ZN66_INTERNAL_7e94649a_30_flash_fwd_hdim128_bf16_sm90_cu_f3e6f9ee_30824cuda3std3__45__cpo3endE,(_ZN66_INTERNAL_7e94649a_30_flash_fwd_hdim128_bf16_sm90_cu_f3e6f9ee_30824cuda3std3__419piecewise_constructE - _ZN66_INTERNAL_7e94649a_30_flash_fwd_hdim128_bf16_sm90_cu_f3e6f9ee_30824cuda3std3__45__cpo3endE)
_ZN66_INTERNAL_7e94649a_30_flash_fwd_hdim128_bf16_sm90_cu_f3e6f9ee_30824cuda3std3__45__cpo3endE:
	.zero		1
	.type		_ZN66_INTERNAL_7e94649a_30_flash_fwd_hdim128_bf16_sm90_cu_f3e6f9ee_30824cuda3std3__419piecewise_constructE,@object
	.size		_ZN66_INTERNAL_7e94649a_30_flash_fwd_hdim128_bf16_sm90_cu_f3e6f9ee_30824cuda3std3__419piecewise_constructE,(_ZN66_INTERNAL_7e94649a_30_flash_fwd_hdim128_bf16_sm90_cu_f3e6f9ee_30824cuda3std3__45__cpo4cendE - _ZN66_INTERNAL_7e94649a_30_flash_fwd_hdim128_bf16_sm90_cu_f3e6f9ee_30824cuda3std3__419piecewise_constructE)
_ZN66_INTERNAL_7e94649a_30_flash_fwd_hdim128_bf16_sm90_cu_f3e6f9ee_30824cuda3std3__419piecewise_constructE:
	.zero		1
	.type		_ZN66_INTERNAL_7e94649a_30_flash_fwd_hdim128_bf16_sm90_cu_f3e6f9ee_30824cuda3std3__45__cpo4cendE,@object
	.size		_ZN66_INTERNAL_7e94649a_30_flash_fwd_hdim128_bf16_sm90_cu_f3e6f9ee_30824cuda3std3__45__cpo4cendE,(_ZN66_INTERNAL_7e94649a_30_flash_fwd_hdim128_bf16_sm90_cu_f3e6f9ee_30824cuda3std6ranges3__45__cpo4swapE - _ZN66_INTERNAL_7e94649a_30_flash_fwd_hdim128_bf16_sm90_cu_f3e6f9ee_30824cuda3std3__45__cpo4cendE)
_ZN66_INTERNAL_7e94649a_30_flash_fwd_hdim128_bf16_sm90_cu_f3e6f9ee_30824cuda3std3__45__cpo4cendE:
	.zero		1
	.type		_ZN66_INTERNAL_7e94649a_30_flash_fwd_hdim128_bf16_sm90_cu_f3e6f9ee_30824cuda3std6ranges3__45__cpo4swapE,@object
	.size		_ZN66_INTERNAL_7e94649a_30_flash_fwd_hdim128_bf16_sm90_cu_f3e6f9ee_30824cuda3std6ranges3__45__cpo4swapE,(.L_7 - _ZN66_INTERNAL_7e94649a_30_flash_fwd_hdim128_bf16_sm90_cu_f3e6f9ee_30824cuda3std6ranges3__45__cpo4swapE)
_ZN66_INTERNAL_7e94649a_30_flash_fwd_hdim128_bf16_sm90_cu_f3e6f9ee_30824cuda3std6ranges3__45__cpo4swapE:
	.zero		1
.L_7:


//--------------------- .nv.constant0._ZN7cutlass13device_kernelIN5flash11enable_sm90INS1_16FlashAttnFwdSm90INS1_25CollectiveMainloopFwdSm90ILi2EN4cute5tupleIJNS5_1CILi1EEES8_S8_EEENS6_IJNS7_ILi128EEENS7_ILi176EEESA_EEELi128ENS_10bfloat16_tEfNS_4arch4Sm90ELb0ELb0ELb0ELb0ELb0ELb0ELb0ELb1ELb1ELb0ELb0ELb0EEENS1_21CollectiveEpilogueFwdINS6_IJSA_SA_SB_EEES9_SD_SF_Li256ELb0ELb0ELb0ELb0EEENS1_29StaticPersistentTileSchedulerILb0EEEEEEEEEvNT_6ParamsE --------------------------
	.section	.nv.constant0._ZN7cutlass13device_kernelIN5flash11enable_sm90INS1_16FlashAttnFwdSm90INS1_25CollectiveMainloopFwdSm90ILi2EN4cute5tupleIJNS5_1CILi1EEES8_S8_EEENS6_IJNS7_ILi128EEENS7_ILi176EEESA_EEELi128ENS_10bfloat16_tEfNS_4arch4Sm90ELb0ELb0ELb0ELb0ELb0ELb0ELb0ELb1ELb1ELb0ELb0ELb0EEENS1_21CollectiveEpilogueFwdINS6_IJSA_SA_SB_EEES9_SD_SF_Li256ELb0ELb0ELb0ELb0EEENS1_29StaticPersistentTileSchedulerILb0EEEEEEEEEvNT_6ParamsE,"a",@progbits
	.sectionflags	@""
	.align	4
.nv.constant0._ZN7cutlass13device_kernelIN5flash11enable_sm90INS1_16FlashAttnFwdSm90INS1_25CollectiveMainloopFwdSm90ILi2EN4cute5tupleIJNS5_1CILi1EEES8_S8_EEENS6_IJNS7_ILi128EEENS7_ILi176EEESA_EEELi128ENS_10bfloat16_tEfNS_4arch4Sm90ELb0ELb0ELb0ELb0ELb0ELb0ELb0ELb1ELb1ELb0ELb0ELb0EEENS1_21CollectiveEpilogueFwdINS6_IJSA_SA_SB_EEES9_SD_SF_Li256ELb0ELb0ELb0ELb0EEENS1_29StaticPersistentTileSchedulerILb0EEEEEEEEEvNT_6ParamsE:
	.zero		3840


//--------------------- .nv.constant0._ZN7cutlass13device_kernelIN5flash11enable_sm90INS1_16FlashAttnFwdSm90INS1_25CollectiveMainloopFwdSm90ILi2EN4cute5tupleIJNS5_1CILi2EEENS7_ILi1EEES9_EEENS6_IJNS7_ILi128EEENS7_ILi176EEESB_EEELi128ENS_10bfloat16_tEfNS_4arch4Sm90ELb0ELb0ELb0ELb0ELb0ELb0ELb0ELb1ELb1ELb0ELb0ELb0EEENS1_21CollectiveEpilogueFwdINS6_IJSB_SB_SC_EEESA_SE_SG_Li256ELb0ELb0ELb0ELb0EEENS1_29StaticPersistentTileSchedulerILb0EEEEEEEEEvNT_6ParamsE --------------------------
	.section	.nv.constant0._ZN7cutlass13device_kernelIN5flash11enable_sm90INS1_16FlashAttnFwdSm90INS1_25CollectiveMainloopFwdSm90ILi2EN4cute5tupleIJNS5_1CILi2EEENS7_ILi1EEES9_EEENS6_IJNS7_ILi128EEENS7_ILi176EEESB_EEELi128ENS_10bfloat16_tEfNS_4arch4Sm90ELb0ELb0ELb0ELb0ELb0ELb0ELb0ELb1ELb1ELb0ELb0ELb0EEENS1_21CollectiveEpilogueFwdINS6_IJSB_SB_SC_EEESA_SE_SG_Li256ELb0ELb0ELb0ELb0EEENS1_29StaticPersistentTileSchedulerILb0EEEEEEEEEvNT_6ParamsE,"a",@progbits
	.sectionflags	@""
	.align	4
.nv.constant0._ZN7cutlass13device_kernelIN5flash11enable_sm90INS1_16FlashAttnFwdSm90INS1_25CollectiveMainloopFwdSm90ILi2EN4cute5tupleIJNS5_1CILi2EEENS7_ILi1EEES9_EEENS6_IJNS7_ILi128EEENS7_ILi176EEESB_EEELi128ENS_10bfloat16_tEfNS_4arch4Sm90ELb0ELb0ELb0ELb0ELb0ELb0ELb0ELb1ELb1ELb0ELb0ELb0EEENS1_21CollectiveEpilogueFwdINS6_IJSB_SB_SC_EEESA_SE_SG_Li256ELb0ELb0ELb0ELb0EEENS1_29StaticPersistentTileSchedulerILb0EEEEEEEEEvNT_6ParamsE:
	.zero		3840


//--------------------- .nv.constant0._ZN7cutlass13device_kernelIN5flash11enable_sm90INS1_16FlashAttnFwdSm90INS1_25CollectiveMainloopFwdSm90ILi2EN4cute5tupleIJNS5_1CILi1EEES8_S8_EEENS6_IJNS7_ILi128EEENS7_ILi176EEESA_EEELi128ENS_10bfloat16_tEfNS_4arch4Sm90ELb0ELb0ELb0ELb1ELb0ELb0ELb0ELb1ELb1ELb0ELb0ELb0EEENS1_21CollectiveEpilogueFwdINS6_IJSA_SA_SB_EEES9_SD_SF_Li256ELb1ELb0ELb0ELb0EEENS1_36VarlenDynamicPersistentTileSchedulerILi128ELi176ELi256ELi32ELb0ELb0ELb1ELb0ELb1ELb1EEEEEEEEEvNT_6ParamsE --------------------------
	.section	.nv.constant0._ZN7cutlass13device_kernelIN5flash11enable_sm90INS1_16FlashAttnFwdSm90INS1_25CollectiveMainloopFwdSm90ILi2EN4cute5tupleIJNS5_1CILi1EEES8_S8_EEENS6_IJNS7_ILi128EEENS7_ILi176EEESA_EEELi128ENS_10bfloat16_tEfNS_4arch4Sm90ELb0ELb0ELb0ELb1ELb0ELb0ELb0ELb1ELb1ELb0ELb0ELb0EEENS1_21CollectiveEpilogueFwdINS6_IJSA_SA_SB_EEES9_SD_SF_Li256ELb1ELb0ELb0ELb0EEENS1_36VarlenDynamicPersistentTileSchedulerILi128ELi176ELi256ELi32ELb0ELb0ELb1ELb0ELb1ELb1EEEEEEEEEvNT_6ParamsE,"a",@progbits
	.sectionflags	@""
	.align	4
.nv.constant0._ZN7cutlass13device_kernelIN5flash11enable_sm90INS1_16FlashAttnFwdSm90INS1_25CollectiveMainloopFwdSm90ILi2EN4cute5tupleIJNS5_1CILi1EEES8_S8_EEENS6_IJNS7_ILi128EEENS7_ILi176EEESA_EEELi128ENS_10bfloat16_tEfNS_4arch4Sm90ELb0ELb0ELb0ELb1ELb0ELb0ELb0ELb1ELb1ELb0ELb0ELb0EEENS1_21CollectiveEpilogueFwdINS6_IJSA_SA_SB_EEES9_SD_SF_Li256ELb1ELb0ELb0ELb0EEENS1_36VarlenDynamicPersistentTileSchedulerILi128ELi176ELi256ELi32ELb0ELb0ELb1ELb0ELb1ELb1EEEEEEEEEvNT_6ParamsE:
	.zero		3456


//--------------------- .nv.constant0._ZN7cutlass13device_kernelIN5flash11enable_sm90INS1_16FlashAttnFwdSm90INS1_25CollectiveMainloopFwdSm90ILi2EN4cute5tupleIJNS5_1CILi1EEES8_S8_EEENS6_IJNS7_ILi128EEENS7_ILi176EEESA_EEELi128ENS_10bfloat16_tEfNS_4arch4Sm90ELb0ELb0ELb0ELb1ELb0ELb1ELb0ELb1ELb1ELb0ELb0ELb0EEENS1_21CollectiveEpilogueFwdINS6_IJSA_SA_SB_EEES9_SD_SF_Li256ELb1ELb0ELb0ELb0EEENS1_36VarlenDynamicPersistentTileSchedulerILi128ELi176ELi256ELi32ELb0ELb0ELb1ELb0ELb1ELb1EEEEEEEEEvNT_6ParamsE --------------------------
	.section	.nv.constant0._ZN7cutlass13device_kernelIN5flash11enable_sm90INS1_16FlashAttnFwdSm90INS1_25CollectiveMainloopFwdSm90ILi2EN4cute5tupleIJNS5_1CILi1EEES8_S8_EEENS6_IJNS7_ILi128EEENS7_ILi176EEESA_EEELi128ENS_10bfloat16_tEfNS_4arch4Sm90ELb0ELb0ELb0ELb1ELb0ELb1ELb0ELb1ELb1ELb0ELb0ELb0EEENS1_21CollectiveEpilogueFwdINS6_IJSA_SA_SB_EEES9_SD_SF_Li256ELb1ELb0ELb0ELb0EEENS1_36VarlenDynamicPersistentTileSchedulerILi128ELi176ELi256ELi32ELb0ELb0ELb1ELb0ELb1ELb1EEEEEEEEEvNT_6ParamsE,"a",@progbits
	.sectionflags	@""
	.align	4
.nv.constant0._ZN7cutlass13device_kernelIN5flash11enable_sm90INS1_16FlashAttnFwdSm90INS1_25CollectiveMainloopFwdSm90ILi2EN4cute5tupleIJNS5_1CILi1EEES8_S8_EEENS6_IJNS7_ILi128EEENS7_ILi176EEESA_EEELi128ENS_10bfloat16_tEfNS_4arch4Sm90ELb0ELb0ELb0ELb1ELb0ELb1ELb0ELb1ELb1ELb0ELb0ELb0EEENS1_21CollectiveEpilogueFwdINS6_IJSA_SA_SB_EEES9_SD_SF_Li256ELb1ELb0ELb0ELb0EEENS1_36VarlenDynamicPersistentTileSchedulerILi128ELi176ELi256ELi32ELb0ELb0ELb1ELb0ELb1ELb1EEEEEEEEEvNT_6ParamsE:
	.zero		3456


//--------------------- .nv.constant0._ZN7cutlass13device_kernelIN5flash11enable_sm90INS1_16FlashAttnFwdSm90INS1_25CollectiveMainloopFwdSm90ILi2EN4cute5tupleIJNS5_1CILi1EEES8_S8_EEENS6_IJNS7_ILi128EEESA_SA_EEELi128ENS_10bfloat16_tEfNS_4arch4Sm90ELb0ELb1ELb0ELb0ELb0ELb0ELb0ELb1ELb1ELb0ELb0ELb0EEENS1_21CollectiveEpilogueFwdISB_S9_SC_SE_Li256ELb0ELb0ELb0ELb0EEENS1_30DynamicPersistentTileSchedulerILi256ELi32ELb0ELb0ELb1EEEEEEEEEvNT_6ParamsE --------------------------
	.section	.nv.constant0._ZN7cutlass13device_kernelIN5flash11enable_sm90INS1_16FlashAttnFwdSm90INS1_25CollectiveMainloopFwdSm90ILi2EN4cute5tupleIJNS5_1CILi1EEES8_S8_EEENS6_IJNS7_ILi128EEESA_SA_EEELi128ENS_10bfloat16_tEfNS_4arch4Sm90ELb0ELb1ELb0ELb0ELb0ELb0ELb0ELb1ELb1ELb0ELb0ELb0EEENS1_21CollectiveEpilogueFwdISB_S9_SC_SE_Li256ELb0ELb0ELb0ELb0EEENS1_30DynamicPersistentTileSchedulerILi256ELi32ELb0ELb0ELb1EEEEEEEEEvNT_6ParamsE,"a",@progbits
	.sectionflags	@""
	.align	4
.nv.constant0._ZN7cutlass13device_kernelIN5flash11enable_sm90INS1_16FlashAttnFwdSm90INS1_25CollectiveMainloopFwdSm90ILi2EN4cute5tupleIJNS5_1CILi1EEES8_S8_EEENS6_IJNS7_ILi128EEESA_SA_EEELi128ENS_10bfloat16_tEfNS_4arch4Sm90ELb0ELb1ELb0ELb0ELb0ELb0ELb0ELb1ELb1ELb0ELb0ELb0EEENS1_21CollectiveEpilogueFwdISB_S9_SC_SE_Li256ELb0ELb0ELb0ELb0EEENS1_30DynamicPersistentTileSchedulerILi256ELi32ELb0ELb0ELb1EEEEEEEEEvNT_6ParamsE:
	.zero		3840


//--------------------- .nv.constant0._ZN7cutlass13device_kernelIN5flash11enable_sm90INS1_16FlashAttnFwdSm90INS1_25CollectiveMainloopFwdSm90ILi2EN4cute5tupleIJNS5_1CILi1EEES8_S8_EEENS6_IJNS7_ILi128EEESA_SA_EEELi128ENS_10bfloat16_tEfNS_4arch4Sm90ELb0ELb1ELb0ELb1ELb0ELb0ELb0ELb1ELb1ELb0ELb0ELb0EEENS1_21CollectiveEpilogueFwdISB_S9_SC_SE_Li256ELb1ELb0ELb0ELb0EEENS1_36VarlenDynamicPersistentTileSchedulerILi128ELi128ELi256ELi32ELb0ELb0ELb1ELb1ELb0ELb1EEEEEEEEEvNT_6ParamsE --------------------------
	.section	.nv.constant0._ZN7cutlass13device_kernelIN5flash11enable_sm90INS1_16FlashAttnFwdSm90INS1_25CollectiveMainloopFwdSm90ILi2EN4cute5tupleIJNS5_1CILi1EEES8_S8_EEENS6_IJNS7_ILi128EEESA_SA_EEELi128ENS_10bfloat16_tEfNS_4arch4Sm90ELb0ELb1ELb0ELb1ELb0ELb0ELb0ELb1ELb1ELb0ELb0ELb0EEENS1_21CollectiveEpilogueFwdISB_S9_SC_SE_Li256ELb1ELb0ELb0ELb0EEENS1_36VarlenDynamicPersistentTileSchedulerILi128ELi128ELi256ELi32ELb0ELb0ELb1ELb1ELb0ELb1EEEEEEEEEvNT_6ParamsE,"a",@progbits
	.sectionflags	@""
	.align	4
.nv.constant0._ZN7cutlass13device_kernelIN5flash11enable_sm90INS1_16FlashAttnFwdSm90INS1_25CollectiveMainloopFwdSm90ILi2EN4cute5tupleIJNS5_1CILi1EEES8_S8_EEENS6_IJNS7_ILi128EEESA_SA_EEELi128ENS_10bfloat16_tEfNS_4arch4Sm90ELb0ELb1ELb0ELb1ELb0ELb0ELb0ELb1ELb1ELb0ELb0ELb0EEENS1_21CollectiveEpilogueFwdISB_S9_SC_SE_Li256ELb1ELb0ELb0ELb0EEENS1_36VarlenDynamicPersistentTileSchedulerILi128ELi128ELi256ELi32ELb0ELb0ELb1ELb1ELb0ELb1EEEEEEEEEvNT_6ParamsE:
	.zero		3456


//--------------------- .nv.constant0._ZN7cutlass13device_kernelIN5flash11enable_sm90INS1_16FlashAttnFwdSm90INS1_25CollectiveMainloopFwdSm90ILi2EN4cute5tupleIJNS5_1CILi1EEES8_S8_EEENS6_IJNS7_ILi128EEESA_SA_EEELi128ENS_10bfloat16_tEfNS_4arch4Sm90ELb0ELb1ELb0ELb1ELb0ELb1ELb0ELb1ELb1ELb0ELb0ELb0EEENS1_21CollectiveEpilogueFwdISB_S9_SC_SE_Li256ELb1ELb0ELb0ELb0EEENS1_36VarlenDynamicPersistentTileSchedulerILi128ELi128ELi256ELi32ELb0ELb0ELb1ELb1ELb0ELb1EEEEEEEEEvNT_6ParamsE --------------------------
	.section	.nv.constant0._ZN7cutlass13device_kernelIN5flash11enable_sm90INS1_16FlashAttnFwdSm90INS1_25CollectiveMainloopFwdSm90ILi2EN4cute5tupleIJNS5_1CILi1EEES8_S8_EEENS6_IJNS7_ILi128EEESA_SA_EEELi128ENS_10bfloat16_tEfNS_4arch4Sm90ELb0ELb1ELb0ELb1ELb0ELb1ELb0ELb1ELb1ELb0ELb0ELb0EEENS1_21CollectiveEpilogueFwdISB_S9_SC_SE_Li256ELb1ELb0ELb0ELb0EEENS1_36VarlenDynamicPersistentTileSchedulerILi128ELi128ELi256ELi32ELb0ELb0ELb1ELb1ELb0ELb1EEEEEEEEEvNT_6ParamsE,"a",@progbits
	.sectionflags	@""
	.align	4
.nv.constant0._ZN7cutlass13device_kernelIN5flash11enable_sm90INS1_16FlashAttnFwdSm90INS1_25CollectiveMainloopFwdSm90ILi2EN4cute5tupleIJNS5_1CILi1EEES8_S8_EEENS6_IJNS7_ILi128EEESA_SA_EEELi128ENS_10bfloat16_tEfNS_4arch4Sm90ELb0ELb1ELb0ELb1ELb0ELb1ELb0ELb1ELb1ELb0ELb0ELb0EEENS1_21CollectiveEpilogueFwdISB_S9_SC_SE_Li256ELb1ELb0ELb0ELb0EEENS1_36VarlenDynamicPersistentTileSchedulerILi128ELi128ELi256ELi32ELb0ELb0ELb1ELb1ELb0ELb1EEEEEEEEEvNT_6ParamsE:
	.zero		3456


//--------------------- .nv.constant0._ZN7cutlass13device_kernelIN5flash11enable_sm90INS1_16FlashAttnFwdSm90INS1_25CollectiveMainloopFwdSm90ILi2EN4cute5tupleIJNS5_1CILi1EEES8_S8_EEENS6_IJNS7_ILi128EEESA_SA_EEELi128ENS_10bfloat16_tEfNS_4arch4Sm90ELb1ELb0ELb0ELb0ELb0ELb0ELb0ELb1ELb1ELb0ELb0ELb0EEENS1_21CollectiveEpilogueFwdISB_S9_SC_SE_Li256ELb0ELb0ELb0ELb0EEENS1_30DynamicPersistentTileSchedulerILi256ELi32ELb0ELb0ELb1EEEEEEEEEvNT_6ParamsE --------------------------
	.section	.nv.constant0._ZN7cutlass13device_kernelIN5flash11enable_sm90INS1_16FlashAttnFwdSm90INS1_25CollectiveMainloopFwdSm90ILi2EN4cute5tupleIJNS5_1CILi1EEES8_S8_EEENS6_IJNS7_ILi128EEESA_SA_EEELi128ENS_10bfloat16_tEfNS_4arch4Sm90ELb1ELb0ELb0ELb0ELb0ELb0ELb0ELb1ELb1ELb0ELb0ELb0EEENS1_21CollectiveEpilogueFwdISB_S9_SC_SE_Li256ELb0ELb0ELb0ELb0EEENS1_30DynamicPersistentTileSchedulerILi256ELi32ELb0ELb0ELb1EEEEEEEEEvNT_6ParamsE,"a",@progbits
	.sectionflags	@""
	.align	4
.nv.constant0._ZN7cutlass13device_kernelIN5flash11enable_sm90INS1_16FlashAttnFwdSm90INS1_25CollectiveMainloopFwdSm90ILi2EN4cute5tupleIJNS5_1CILi1EEES8_S8_EEENS6_IJNS7_ILi128EEESA_SA_EEELi128ENS_10bfloat16_tEfNS_4arch4Sm90ELb1ELb0ELb0ELb0ELb0ELb0ELb0ELb1ELb1ELb0ELb0ELb0EEENS1_21CollectiveEpilogueFwdISB_S9_SC_SE_Li256ELb0ELb0ELb0ELb0EEENS1_30DynamicPersistentTileSchedulerILi256ELi32ELb0ELb0ELb1EEEEEEEEEvNT_6ParamsE:
	.zero		3840


//--------------------- .nv.constant0._ZN7cutlass13device_kernelIN5flash11enable_sm90INS1_16FlashAttnFwdSm90INS1_25CollectiveMainloopFwdSm90ILi2EN4cute5tupleIJNS5_1CILi1EEES8_S8_EEENS6_IJNS7_ILi128EEESA_SA_EEELi128ENS_10bfloat16_tEfNS_4arch4Sm90ELb1ELb0ELb0ELb1ELb0ELb0ELb0ELb1ELb1ELb0ELb0ELb0EEENS1_21CollectiveEpilogueFwdISB_S9_SC_SE_Li256ELb1ELb0ELb0ELb0EEENS1_36VarlenDynamicPersistentTileSchedulerILi128ELi128ELi256ELi32ELb0ELb0ELb1ELb1ELb1ELb1EEEEEEEEEvNT_6ParamsE --------------------------
	.section	.nv.constant0._ZN7cutlass13device_kernelIN5flash11enable_sm90INS1_16FlashAttnFwdSm90INS1_25CollectiveMainloopFwdSm90ILi2EN4cute5tupleIJNS5_1CILi1EEES8_S8_EEENS6_IJNS7_ILi128EEESA_SA_EEELi128ENS_10bfloat16_tEfNS_4arch4Sm90ELb1ELb0ELb0ELb1ELb0ELb0ELb0ELb1ELb1ELb0ELb0ELb0EEENS1_21CollectiveEpilogueFwdISB_S9_SC_SE_Li256ELb1ELb0ELb0ELb0EEENS1_36VarlenDynamicPersistentTileSchedulerILi128ELi128ELi256ELi32ELb0ELb0ELb1ELb1ELb1ELb1EEEEEEEEEvNT_6ParamsE,"a",@progbits
	.sectionflags	@""
	.align	4
.nv.constant0._ZN7cutlass13device_kernelIN5flash11enable_sm90INS1_16FlashAttnFwdSm90INS1_25CollectiveMainloopFwdSm90ILi2EN4cute5tupleIJNS5_1CILi1EEES8_S8_EEENS6_IJNS7_ILi128EEESA_SA_EEELi128ENS_10bfloat16_tEfNS_4arch4Sm90ELb1ELb0ELb0ELb1ELb0ELb0ELb0ELb1ELb1ELb0ELb0ELb0EEENS1_21CollectiveEpilogueFwdISB_S9_SC_SE_Li256ELb1ELb0ELb0ELb0EEENS1_36VarlenDynamicPersistentTileSchedulerILi128ELi128ELi256ELi32ELb0ELb0ELb1ELb1ELb1ELb1EEEEEEEEEvNT_6ParamsE:
	.zero		3456


//--------------------- .nv.constant0._ZN7cutlass13device_kernelIN5flash11enable_sm90INS1_16FlashAttnFwdSm90INS1_25CollectiveMainloopFwdSm90ILi2EN4cute5tupleIJNS5_1CILi1EEES8_S8_EEENS6_IJNS7_ILi128EEESA_SA_EEELi128ENS_10bfloat16_tEfNS_4arch4Sm90ELb1ELb0ELb0ELb1ELb0ELb1ELb0ELb1ELb1ELb0ELb0ELb0EEENS1_21CollectiveEpilogueFwdISB_S9_SC_SE_Li256ELb1ELb0ELb0ELb0EEENS1_36VarlenDynamicPersistentTileSchedulerILi128ELi128ELi256ELi32ELb0ELb0ELb1ELb1ELb1ELb1EEEEEEEEEvNT_6ParamsE --------------------------
	.section	.nv.constant0._ZN7cutlass13device_kernelIN5flash11enable_sm90INS1_16FlashAttnFwdSm90INS1_25CollectiveMainloopFwdSm90ILi2EN4cute5tupleIJNS5_1CILi1EEES8_S8_EEENS6_IJNS7_ILi128EEESA_SA_EEELi128ENS_10bfloat16_tEfNS_4arch4Sm90ELb1ELb0ELb0ELb1ELb0ELb1ELb0ELb1ELb1ELb0ELb0ELb0EEENS1_21CollectiveEpilogueFwdISB_S9_SC_SE_Li256ELb1ELb0ELb0ELb0EEENS1_36VarlenDynamicPersistentTileSchedulerILi128ELi128ELi256ELi32ELb0ELb0ELb1ELb1ELb1ELb1EEEEEEEEEvNT_6ParamsE,"a",@progbits
	.sectionflags	@""
	.align	4
.nv.constant0._ZN7cutlass13device_kernelIN5flash11enable_sm90INS1_16FlashAttnFwdSm90INS1_25CollectiveMainloopFwdSm90ILi2EN4cute5tupleIJNS5_1CILi1EEES8_S8_EEENS6_IJNS7_ILi128EEESA_SA_EEELi128ENS_10bfloat16_tEfNS_4arch4Sm90ELb1ELb0ELb0ELb1ELb0ELb1ELb0ELb1ELb1ELb0ELb0ELb0EEENS1_21CollectiveEpilogueFwdISB_S9_SC_SE_Li256ELb1ELb0ELb0ELb0EEENS1_36VarlenDynamicPersistentTileSchedulerILi128ELi128ELi256ELi32ELb0ELb0ELb1ELb1ELb1ELb1EEEEEEEEEvNT_6ParamsE:
	.zero		3456


//--------------------- SYMBOLS --------------------------

	.type		.nv.reservedSmem.offset0,@object
	.size		.nv.reservedSmem.offset0,0x4
